//
// Generated by NVIDIA NVVM Compiler
//
// Compiler Build ID: CL-36424714
// Cuda compilation tools, release 13.0, V13.0.88
// Based on NVVM 20.0.0
//

.version 9.0
.target sm_100
.address_size 64

	// .globl	_Z31estimate_conv_mean_batch_kernelPKfiiiPf

.visible .entry _Z31estimate_conv_mean_batch_kernelPKfiiiPf(
	.param .u64 .ptr .align 1 _Z31estimate_conv_mean_batch_kernelPKfiiiPf_param_0,
	.param .u32 _Z31estimate_conv_mean_batch_kernelPKfiiiPf_param_1,
	.param .u32 _Z31estimate_conv_mean_batch_kernelPKfiiiPf_param_2,
	.param .u32 _Z31estimate_conv_mean_batch_kernelPKfiiiPf_param_3,
	.param .u64 .ptr .align 1 _Z31estimate_conv_mean_batch_kernelPKfiiiPf_param_4
)
{
	.reg .pred 	%p<4>;
	.reg .b32 	%r<17>;
	.reg .b32 	%f<3>;
	.reg .b64 	%rd<9>;

	ld.param.u64 	%rd1, [_Z31estimate_conv_mean_batch_kernelPKfiiiPf_param_0];
	ld.param.u32 	%r3, [_Z31estimate_conv_mean_batch_kernelPKfiiiPf_param_1];
	ld.param.u32 	%r4, [_Z31estimate_conv_mean_batch_kernelPKfiiiPf_param_2];
	ld.param.u32 	%r5, [_Z31estimate_conv_mean_batch_kernelPKfiiiPf_param_3];
	ld.param.u64 	%rd2, [_Z31estimate_conv_mean_batch_kernelPKfiiiPf_param_4];
	mov.u32 	%r6, %tid.x;
	mov.u32 	%r7, %ctaid.x;
	mov.u32 	%r8, %ntid.x;
	mad.lo.s32 	%r1, %r7, %r8, %r6;
	mul.lo.s32 	%r9, %r4, %r3;
	div.s32 	%r2, %r1, %r9;
	or.b32  	%r10, %r4, %r3;
	setp.lt.s32 	%p1, %r10, 0;
	setp.ge.s32 	%p2, %r2, %r5;
	or.pred  	%p3, %p1, %p2;
	@%p3 bra 	$L__BB0_2;
	div.s32 	%r11, %r1, %r4;
	mul.lo.s32 	%r12, %r11, %r4;
	sub.s32 	%r13, %r1, %r12;
	cvta.to.global.u64 	%rd3, %rd1;
	cvta.to.global.u64 	%rd4, %rd2;
	mad.lo.s32 	%r14, %r2, %r4, %r13;
	rem.s32 	%r15, %r11, %r3;
	mad.lo.s32 	%r16, %r14, %r3, %r15;
	mul.wide.s32 	%rd5, %r16, 4;
	add.s64 	%rd6, %rd3, %rd5;
	ld.global.f32 	%f1, [%rd6];
	mul.wide.s32 	%rd7, %r13, 4;
	add.s64 	%rd8, %rd4, %rd7;
	atom.global.add.f32 	%f2, [%rd8], %f1;
$L__BB0_2:
	ret;

}
	// .globl	_Z36estimate_conv_mean_fast_batch_kernelPKfiiiPf
.visible .entry _Z36estimate_conv_mean_fast_batch_kernelPKfiiiPf(
	.param .u64 .ptr .align 1 _Z36estimate_conv_mean_fast_batch_kernelPKfiiiPf_param_0,
	.param .u32 _Z36estimate_conv_mean_fast_batch_kernelPKfiiiPf_param_1,
	.param .u32 _Z36estimate_conv_mean_fast_batch_kernelPKfiiiPf_param_2,
	.param .u32 _Z36estimate_conv_mean_fast_batch_kernelPKfiiiPf_param_3,
	.param .u64 .ptr .align 1 _Z36estimate_conv_mean_fast_batch_kernelPKfiiiPf_param_4
)
{
	.reg .pred 	%p<14>;
	.reg .b32 	%r<60>;
	.reg .b32 	%f<83>;
	.reg .b64 	%rd<16>;

	ld.param.u64 	%rd4, [_Z36estimate_conv_mean_fast_batch_kernelPKfiiiPf_param_0];
	ld.param.u32 	%r28, [_Z36estimate_conv_mean_fast_batch_kernelPKfiiiPf_param_1];
	ld.param.u32 	%r29, [_Z36estimate_conv_mean_fast_batch_kernelPKfiiiPf_param_2];
	ld.param.u32 	%r30, [_Z36estimate_conv_mean_fast_batch_kernelPKfiiiPf_param_3];
	ld.param.u64 	%rd3, [_Z36estimate_conv_mean_fast_batch_kernelPKfiiiPf_param_4];
	cvta.to.global.u64 	%rd1, %rd4;
	mov.u32 	%r31, %tid.x;
	mov.u32 	%r32, %ctaid.x;
	mov.u32 	%r33, %ntid.x;
	mad.lo.s32 	%r34, %r32, %r33, %r31;
	add.s32 	%r35, %r28, 31;
	shr.s32 	%r36, %r35, 31;
	shr.u32 	%r37, %r36, 27;
	add.s32 	%r38, %r35, %r37;
	shr.s32 	%r39, %r38, 5;
	div.s32 	%r40, %r34, %r29;
	mul.lo.s32 	%r41, %r40, %r29;
	sub.s32 	%r1, %r34, %r41;
	rem.s32 	%r42, %r40, %r39;
	shl.b32 	%r55, %r42, 5;
	mul.lo.s32 	%r43, %r39, %r29;
	div.s32 	%r3, %r34, %r43;
	setp.lt.s32 	%p1, %r29, 0;
	setp.ge.s32 	%p2, %r55, %r28;
	setp.ge.s32 	%p3, %r3, %r30;
	or.pred  	%p4, %p2, %p3;
	or.pred  	%p5, %p4, %p1;
	@%p5 bra 	$L__BB1_14;
	add.s32 	%r44, %r55, 32;
	min.s32 	%r45, %r44, %r28;
	mad.lo.s32 	%r46, %r3, %r29, %r1;
	mul.lo.s32 	%r4, %r46, %r28;
	add.s32 	%r47, %r55, 1;
	max.s32 	%r5, %r45, %r47;
	and.b32  	%r6, %r5, 15;
	sub.s32 	%r48, %r55, %r5;
	setp.gt.u32 	%p6, %r48, -16;
	mov.f32 	%f82, 0f00000000;
	@%p6 bra 	$L__BB1_4;
	add.s32 	%r49, %r55, %r6;
	sub.s32 	%r53, %r49, %r5;
	add.s64 	%rd2, %rd1, 32;
	add.s32 	%r52, %r4, %r55;
	mov.f32 	%f82, 0f00000000;
$L__BB1_3:
	.pragma "nounroll";
	mul.wide.s32 	%rd5, %r52, 4;
	add.s64 	%rd6, %rd2, %rd5;
	ld.global.f32 	%f17, [%rd6+-32];
	add.f32 	%f18, %f82, %f17;
	ld.global.f32 	%f19, [%rd6+-28];
	add.f32 	%f20, %f18, %f19;
	ld.global.f32 	%f21, [%rd6+-24];
	add.f32 	%f22, %f20, %f21;
	ld.global.f32 	%f23, [%rd6+-20];
	add.f32 	%f24, %f22, %f23;
	ld.global.f32 	%f25, [%rd6+-16];
	add.f32 	%f26, %f24, %f25;
	ld.global.f32 	%f27, [%rd6+-12];
	add.f32 	%f28, %f26, %f27;
	ld.global.f32 	%f29, [%rd6+-8];
	add.f32 	%f30, %f28, %f29;
	ld.global.f32 	%f31, [%rd6+-4];
	add.f32 	%f32, %f30, %f31;
	ld.global.f32 	%f33, [%rd6];
	add.f32 	%f34, %f32, %f33;
	ld.global.f32 	%f35, [%rd6+4];
	add.f32 	%f36, %f34, %f35;
	ld.global.f32 	%f37, [%rd6+8];
	add.f32 	%f38, %f36, %f37;
	ld.global.f32 	%f39, [%rd6+12];
	add.f32 	%f40, %f38, %f39;
	ld.global.f32 	%f41, [%rd6+16];
	add.f32 	%f42, %f40, %f41;
	ld.global.f32 	%f43, [%rd6+20];
	add.f32 	%f44, %f42, %f43;
	ld.global.f32 	%f45, [%rd6+24];
	add.f32 	%f46, %f44, %f45;
	ld.global.f32 	%f47, [%rd6+28];
	add.f32 	%f82, %f46, %f47;
	add.s32 	%r55, %r55, 16;
	add.s32 	%r53, %r53, 16;
	add.s32 	%r52, %r52, 16;
	setp.ne.s32 	%p7, %r53, 0;
	@%p7 bra 	$L__BB1_3;
$L__BB1_4:
	setp.eq.s32 	%p8, %r6, 0;
	@%p8 bra 	$L__BB1_13;
	and.b32  	%r16, %r5, 7;
	setp.lt.u32 	%p9, %r6, 8;
	@%p9 bra 	$L__BB1_7;
	add.s32 	%r50, %r4, %r55;
	mul.wide.s32 	%rd7, %r50, 4;
	add.s64 	%rd8, %rd1, %rd7;
	ld.global.f32 	%f49, [%rd8];
	add.f32 	%f50, %f82, %f49;
	ld.global.f32 	%f51, [%rd8+4];
	add.f32 	%f52, %f50, %f51;
	ld.global.f32 	%f53, [%rd8+8];
	add.f32 	%f54, %f52, %f53;
	ld.global.f32 	%f55, [%rd8+12];
	add.f32 	%f56, %f54, %f55;
	ld.global.f32 	%f57, [%rd8+16];
	add.f32 	%f58, %f56, %f57;
	ld.global.f32 	%f59, [%rd8+20];
	add.f32 	%f60, %f58, %f59;
	ld.global.f32 	%f61, [%rd8+24];
	add.f32 	%f62, %f60, %f61;
	ld.global.f32 	%f63, [%rd8+28];
	add.f32 	%f82, %f62, %f63;
	add.s32 	%r55, %r55, 8;
$L__BB1_7:
	setp.eq.s32 	%p10, %r16, 0;
	@%p10 bra 	$L__BB1_13;
	and.b32  	%r19, %r5, 3;
	setp.lt.u32 	%p11, %r16, 4;
	@%p11 bra 	$L__BB1_10;
	add.s32 	%r51, %r4, %r55;
	mul.wide.s32 	%rd9, %r51, 4;
	add.s64 	%rd10, %rd1, %rd9;
	ld.global.f32 	%f65, [%rd10];
	add.f32 	%f66, %f82, %f65;
	ld.global.f32 	%f67, [%rd10+4];
	add.f32 	%f68, %f66, %f67;
	ld.global.f32 	%f69, [%rd10+8];
	add.f32 	%f70, %f68, %f69;
	ld.global.f32 	%f71, [%rd10+12];
	add.f32 	%f82, %f70, %f71;
	add.s32 	%r55, %r55, 4;
$L__BB1_10:
	setp.eq.s32 	%p12, %r19, 0;
	@%p12 bra 	$L__BB1_13;
	add.s32 	%r59, %r55, %r4;
	neg.s32 	%r58, %r19;
$L__BB1_12:
	.pragma "nounroll";
	mul.wide.s32 	%rd11, %r59, 4;
	add.s64 	%rd12, %rd1, %rd11;
	ld.global.f32 	%f72, [%rd12];
	add.f32 	%f82, %f82, %f72;
	add.s32 	%r59, %r59, 1;
	add.s32 	%r58, %r58, 1;
	setp.ne.s32 	%p13, %r58, 0;
	@%p13 bra 	$L__BB1_12;
$L__BB1_13:
	cvta.to.global.u64 	%rd13, %rd3;
	mul.wide.s32 	%rd14, %r1, 4;
	add.s64 	%rd15, %rd13, %rd14;
	atom.global.add.f32 	%f73, [%rd15], %f82;
$L__BB1_14:
	ret;

}
	// .globl	_Z30estimate_conv_var_batch_kernelPKfiiiS0_Pf
.visible .entry _Z30estimate_conv_var_batch_kernelPKfiiiS0_Pf(
	.param .u64 .ptr .align 1 _Z30estimate_conv_var_batch_kernelPKfiiiS0_Pf_param_0,
	.param .u32 _Z30estimate_conv_var_batch_kernelPKfiiiS0_Pf_param_1,
	.param .u32 _Z30estimate_conv_var_batch_kernelPKfiiiS0_Pf_param_2,
	.param .u32 _Z30estimate_conv_var_batch_kernelPKfiiiS0_Pf_param_3,
	.param .u64 .ptr .align 1 _Z30estimate_conv_var_batch_kernelPKfiiiS0_Pf_param_4,
	.param .u64 .ptr .align 1 _Z30estimate_conv_var_batch_kernelPKfiiiS0_Pf_param_5
)
{
	.reg .pred 	%p<4>;
	.reg .b32 	%r<17>;
	.reg .b32 	%f<8>;
	.reg .b64 	%rd<12>;

	ld.param.u64 	%rd1, [_Z30estimate_conv_var_batch_kernelPKfiiiS0_Pf_param_0];
	ld.param.u32 	%r3, [_Z30estimate_conv_var_batch_kernelPKfiiiS0_Pf_param_1];
	ld.param.u32 	%r4, [_Z30estimate_conv_var_batch_kernelPKfiiiS0_Pf_param_2];
	ld.param.u32 	%r5, [_Z30estimate_conv_var_batch_kernelPKfiiiS0_Pf_param_3];
	ld.param.u64 	%rd2, [_Z30estimate_conv_var_batch_kernelPKfiiiS0_Pf_param_4];
	ld.param.u64 	%rd3, [_Z30estimate_conv_var_batch_kernelPKfiiiS0_Pf_param_5];
	mov.u32 	%r6, %tid.x;
	mov.u32 	%r7, %ctaid.x;
	mov.u32 	%r8, %ntid.x;
	mad.lo.s32 	%r1, %r7, %r8, %r6;
	mul.lo.s32 	%r9, %r4, %r3;
	div.s32 	%r2, %r1, %r9;
	or.b32  	%r10, %r4, %r3;
	setp.lt.s32 	%p1, %r10, 0;
	setp.ge.s32 	%p2, %r2, %r5;
	or.pred  	%p3, %p1, %p2;
	@%p3 bra 	$L__BB2_2;
	div.s32 	%r11, %r1, %r4;
	mul.lo.s32 	%r12, %r11, %r4;
	sub.s32 	%r13, %r1, %r12;
	cvta.to.global.u64 	%rd4, %rd2;
	cvta.to.global.u64 	%rd5, %rd1;
	cvta.to.global.u64 	%rd6, %rd3;
	mad.lo.s32 	%r14, %r2, %r4, %r13;
	rem.s32 	%r15, %r11, %r3;
	mad.lo.s32 	%r16, %r14, %r3, %r15;
	mul.wide.s32 	%rd7, %r13, 4;
	add.s64 	%rd8, %rd4, %rd7;
	ld.global.f32 	%f1, [%rd8];
	cvt.rn.f32.s32 	%f2, %r5;
	div.rn.f32 	%f3, %f1, %f2;
	mul.wide.s32 	%rd9, %r16, 4;
	add.s64 	%rd10, %rd5, %rd9;
	ld.global.f32 	%f4, [%rd10];
	sub.f32 	%f5, %f4, %f3;
	mul.f32 	%f6, %f5, %f5;
	add.s64 	%rd11, %rd6, %rd7;
	atom.global.add.f32 	%f7, [%rd11], %f6;
$L__BB2_2:
	ret;

}
	// .globl	_Z35estimate_conv_var_fast_batch_kernelPKfiiiS0_Pf
.visible .entry _Z35estimate_conv_var_fast_batch_kernelPKfiiiS0_Pf(
	.param .u64 .ptr .align 1 _Z35estimate_conv_var_fast_batch_kernelPKfiiiS0_Pf_param_0,
	.param .u32 _Z35estimate_conv_var_fast_batch_kernelPKfiiiS0_Pf_param_1,
	.param .u32 _Z35estimate_conv_var_fast_batch_kernelPKfiiiS0_Pf_param_2,
	.param .u32 _Z35estimate_conv_var_fast_batch_kernelPKfiiiS0_Pf_param_3,
	.param .u64 .ptr .align 1 _Z35estimate_conv_var_fast_batch_kernelPKfiiiS0_Pf_param_4,
	.param .u64 .ptr .align 1 _Z35estimate_conv_var_fast_batch_kernelPKfiiiS0_Pf_param_5
)
{
	.reg .pred 	%p<14>;
	.reg .b32 	%r<60>;
	.reg .b32 	%f<115>;
	.reg .b64 	%rd<20>;

	ld.param.u64 	%rd5, [_Z35estimate_conv_var_fast_batch_kernelPKfiiiS0_Pf_param_0];
	ld.param.u32 	%r28, [_Z35estimate_conv_var_fast_batch_kernelPKfiiiS0_Pf_param_1];
	ld.param.u32 	%r29, [_Z35estimate_conv_var_fast_batch_kernelPKfiiiS0_Pf_param_2];
	ld.param.u32 	%r30, [_Z35estimate_conv_var_fast_batch_kernelPKfiiiS0_Pf_param_3];
	ld.param.u64 	%rd3, [_Z35estimate_conv_var_fast_batch_kernelPKfiiiS0_Pf_param_4];
	ld.param.u64 	%rd4, [_Z35estimate_conv_var_fast_batch_kernelPKfiiiS0_Pf_param_5];
	cvta.to.global.u64 	%rd1, %rd5;
	mov.u32 	%r31, %tid.x;
	mov.u32 	%r32, %ctaid.x;
	mov.u32 	%r33, %ntid.x;
	mad.lo.s32 	%r34, %r32, %r33, %r31;
	add.s32 	%r35, %r28, 31;
	shr.s32 	%r36, %r35, 31;
	shr.u32 	%r37, %r36, 27;
	add.s32 	%r38, %r35, %r37;
	shr.s32 	%r39, %r38, 5;
	div.s32 	%r40, %r34, %r29;
	mul.lo.s32 	%r41, %r40, %r29;
	sub.s32 	%r1, %r34, %r41;
	rem.s32 	%r42, %r40, %r39;
	shl.b32 	%r55, %r42, 5;
	mul.lo.s32 	%r43, %r39, %r29;
	div.s32 	%r3, %r34, %r43;
	setp.lt.s32 	%p1, %r29, 0;
	setp.ge.s32 	%p2, %r55, %r28;
	setp.ge.s32 	%p3, %r3, %r30;
	or.pred  	%p4, %p2, %p3;
	or.pred  	%p5, %p4, %p1;
	@%p5 bra 	$L__BB3_14;
	cvta.to.global.u64 	%rd6, %rd3;
	mul.wide.s32 	%rd7, %r1, 4;
	add.s64 	%rd8, %rd6, %rd7;
	ld.global.f32 	%f17, [%rd8];
	cvt.rn.f32.s32 	%f18, %r30;
	div.rn.f32 	%f1, %f17, %f18;
	add.s32 	%r44, %r55, 32;
	min.s32 	%r45, %r44, %r28;
	mad.lo.s32 	%r46, %r3, %r29, %r1;
	mul.lo.s32 	%r4, %r46, %r28;
	add.s32 	%r47, %r55, 1;
	max.s32 	%r5, %r45, %r47;
	and.b32  	%r6, %r5, 15;
	sub.s32 	%r48, %r55, %r5;
	setp.gt.u32 	%p6, %r48, -16;
	mov.f32 	%f114, 0f00000000;
	@%p6 bra 	$L__BB3_4;
	add.s32 	%r49, %r55, %r6;
	sub.s32 	%r53, %r49, %r5;
	add.s64 	%rd2, %rd1, 32;
	add.s32 	%r52, %r4, %r55;
	mov.f32 	%f114, 0f00000000;
$L__BB3_3:
	.pragma "nounroll";
	mul.wide.s32 	%rd9, %r52, 4;
	add.s64 	%rd10, %rd2, %rd9;
	ld.global.f32 	%f20, [%rd10+-32];
	sub.f32 	%f21, %f20, %f1;
	fma.rn.f32 	%f22, %f21, %f21, %f114;
	ld.global.f32 	%f23, [%rd10+-28];
	sub.f32 	%f24, %f23, %f1;
	fma.rn.f32 	%f25, %f24, %f24, %f22;
	ld.global.f32 	%f26, [%rd10+-24];
	sub.f32 	%f27, %f26, %f1;
	fma.rn.f32 	%f28, %f27, %f27, %f25;
	ld.global.f32 	%f29, [%rd10+-20];
	sub.f32 	%f30, %f29, %f1;
	fma.rn.f32 	%f31, %f30, %f30, %f28;
	ld.global.f32 	%f32, [%rd10+-16];
	sub.f32 	%f33, %f32, %f1;
	fma.rn.f32 	%f34, %f33, %f33, %f31;
	ld.global.f32 	%f35, [%rd10+-12];
	sub.f32 	%f36, %f35, %f1;
	fma.rn.f32 	%f37, %f36, %f36, %f34;
	ld.global.f32 	%f38, [%rd10+-8];
	sub.f32 	%f39, %f38, %f1;
	fma.rn.f32 	%f40, %f39, %f39, %f37;
	ld.global.f32 	%f41, [%rd10+-4];
	sub.f32 	%f42, %f41, %f1;
	fma.rn.f32 	%f43, %f42, %f42, %f40;
	ld.global.f32 	%f44, [%rd10];
	sub.f32 	%f45, %f44, %f1;
	fma.rn.f32 	%f46, %f45, %f45, %f43;
	ld.global.f32 	%f47, [%rd10+4];
	sub.f32 	%f48, %f47, %f1;
	fma.rn.f32 	%f49, %f48, %f48, %f46;
	ld.global.f32 	%f50, [%rd10+8];
	sub.f32 	%f51, %f50, %f1;
	fma.rn.f32 	%f52, %f51, %f51, %f49;
	ld.global.f32 	%f53, [%rd10+12];
	sub.f32 	%f54, %f53, %f1;
	fma.rn.f32 	%f55, %f54, %f54, %f52;
	ld.global.f32 	%f56, [%rd10+16];
	sub.f32 	%f57, %f56, %f1;
	fma.rn.f32 	%f58, %f57, %f57, %f55;
	ld.global.f32 	%f59, [%rd10+20];
	sub.f32 	%f60, %f59, %f1;
	fma.rn.f32 	%f61, %f60, %f60, %f58;
	ld.global.f32 	%f62, [%rd10+24];
	sub.f32 	%f63, %f62, %f1;
	fma.rn.f32 	%f64, %f63, %f63, %f61;
	ld.global.f32 	%f65, [%rd10+28];
	sub.f32 	%f66, %f65, %f1;
	fma.rn.f32 	%f114, %f66, %f66, %f64;
	add.s32 	%r55, %r55, 16;
	add.s32 	%r53, %r53, 16;
	add.s32 	%r52, %r52, 16;
	setp.ne.s32 	%p7, %r53, 0;
	@%p7 bra 	$L__BB3_3;
$L__BB3_4:
	setp.eq.s32 	%p8, %r6, 0;
	@%p8 bra 	$L__BB3_13;
	and.b32  	%r16, %r5, 7;
	setp.lt.u32 	%p9, %r6, 8;
	@%p9 bra 	$L__BB3_7;
	add.s32 	%r50, %r4, %r55;
	mul.wide.s32 	%rd11, %r50, 4;
	add.s64 	%rd12, %rd1, %rd11;
	ld.global.f32 	%f68, [%rd12];
	sub.f32 	%f69, %f68, %f1;
	fma.rn.f32 	%f70, %f69, %f69, %f114;
	ld.global.f32 	%f71, [%rd12+4];
	sub.f32 	%f72, %f71, %f1;
	fma.rn.f32 	%f73, %f72, %f72, %f70;
	ld.global.f32 	%f74, [%rd12+8];
	sub.f32 	%f75, %f74, %f1;
	fma.rn.f32 	%f76, %f75, %f75, %f73;
	ld.global.f32 	%f77, [%rd12+12];
	sub.f32 	%f78, %f77, %f1;
	fma.rn.f32 	%f79, %f78, %f78, %f76;
	ld.global.f32 	%f80, [%rd12+16];
	sub.f32 	%f81, %f80, %f1;
	fma.rn.f32 	%f82, %f81, %f81, %f79;
	ld.global.f32 	%f83, [%rd12+20];
	sub.f32 	%f84, %f83, %f1;
	fma.rn.f32 	%f85, %f84, %f84, %f82;
	ld.global.f32 	%f86, [%rd12+24];
	sub.f32 	%f87, %f86, %f1;
	fma.rn.f32 	%f88, %f87, %f87, %f85;
	ld.global.f32 	%f89, [%rd12+28];
	sub.f32 	%f90, %f89, %f1;
	fma.rn.f32 	%f114, %f90, %f90, %f88;
	add.s32 	%r55, %r55, 8;
$L__BB3_7:
	setp.eq.s32 	%p10, %r16, 0;
	@%p10 bra 	$L__BB3_13;
	and.b32  	%r19, %r5, 3;
	setp.lt.u32 	%p11, %r16, 4;
	@%p11 bra 	$L__BB3_10;
	add.s32 	%r51, %r4, %r55;
	mul.wide.s32 	%rd13, %r51, 4;
	add.s64 	%rd14, %rd1, %rd13;
	ld.global.f32 	%f92, [%rd14];
	sub.f32 	%f93, %f92, %f1;
	fma.rn.f32 	%f94, %f93, %f93, %f114;
	ld.global.f32 	%f95, [%rd14+4];
	sub.f32 	%f96, %f95, %f1;
	fma.rn.f32 	%f97, %f96, %f96, %f94;
	ld.global.f32 	%f98, [%rd14+8];
	sub.f32 	%f99, %f98, %f1;
	fma.rn.f32 	%f100, %f99, %f99, %f97;
	ld.global.f32 	%f101, [%rd14+12];
	sub.f32 	%f102, %f101, %f1;
	fma.rn.f32 	%f114, %f102, %f102, %f100;
	add.s32 	%r55, %r55, 4;
$L__BB3_10:
	setp.eq.s32 	%p12, %r19, 0;
	@%p12 bra 	$L__BB3_13;
	add.s32 	%r59, %r55, %r4;
	neg.s32 	%r58, %r19;
$L__BB3_12:
	.pragma "nounroll";
	mul.wide.s32 	%rd15, %r59, 4;
	add.s64 	%rd16, %rd1, %rd15;
	ld.global.f32 	%f103, [%rd16];
	sub.f32 	%f104, %f103, %f1;
	fma.rn.f32 	%f114, %f104, %f104, %f114;
	add.s32 	%r59, %r59, 1;
	add.s32 	%r58, %r58, 1;
	setp.ne.s32 	%p13, %r58, 0;
	@%p13 bra 	$L__BB3_12;
$L__BB3_13:
	cvta.to.global.u64 	%rd17, %rd4;
	add.s64 	%rd19, %rd17, %rd7;
	atom.global.add.f32 	%f105, [%rd19], %f114;
$L__BB3_14:
	ret;

}
	// .globl	_Z26estimate_online_var_kernelPKfiS0_S0_iiPf
.visible .entry _Z26estimate_online_var_kernelPKfiS0_S0_iiPf(
	.param .u64 .ptr .align 1 _Z26estimate_online_var_kernelPKfiS0_S0_iiPf_param_0,
	.param .u32 _Z26estimate_online_var_kernelPKfiS0_S0_iiPf_param_1,
	.param .u64 .ptr .align 1 _Z26estimate_online_var_kernelPKfiS0_S0_iiPf_param_2,
	.param .u64 .ptr .align 1 _Z26estimate_online_var_kernelPKfiS0_S0_iiPf_param_3,
	.param .u32 _Z26estimate_online_var_kernelPKfiS0_S0_iiPf_param_4,
	.param .u32 _Z26estimate_online_var_kernelPKfiS0_S0_iiPf_param_5,
	.param .u64 .ptr .align 1 _Z26estimate_online_var_kernelPKfiS0_S0_iiPf_param_6
)
{
	.reg .pred 	%p<2>;
	.reg .b32 	%r<9>;
	.reg .b32 	%f<16>;
	.reg .b64 	%rd<14>;

	ld.param.u64 	%rd1, [_Z26estimate_online_var_kernelPKfiS0_S0_iiPf_param_0];
	ld.param.u32 	%r4, [_Z26estimate_online_var_kernelPKfiS0_S0_iiPf_param_1];
	ld.param.u64 	%rd2, [_Z26estimate_online_var_kernelPKfiS0_S0_iiPf_param_2];
	ld.param.u64 	%rd3, [_Z26estimate_online_var_kernelPKfiS0_S0_iiPf_param_3];
	ld.param.u32 	%r2, [_Z26estimate_online_var_kernelPKfiS0_S0_iiPf_param_4];
	ld.param.u32 	%r3, [_Z26estimate_online_var_kernelPKfiS0_S0_iiPf_param_5];
	ld.param.u64 	%rd4, [_Z26estimate_online_var_kernelPKfiS0_S0_iiPf_param_6];
	mov.u32 	%r5, %tid.x;
	mov.u32 	%r6, %ctaid.x;
	mov.u32 	%r7, %ntid.x;
	mad.lo.s32 	%r1, %r6, %r7, %r5;
	setp.ge.s32 	%p1, %r1, %r4;
	@%p1 bra 	$L__BB4_2;
	cvta.to.global.u64 	%rd5, %rd4;
	cvta.to.global.u64 	%rd6, %rd2;
	cvta.to.global.u64 	%rd7, %rd1;
	cvta.to.global.u64 	%rd8, %rd3;
	mul.wide.s32 	%rd9, %r1, 4;
	add.s64 	%rd10, %rd5, %rd9;
	ld.global.f32 	%f1, [%rd10];
	add.s64 	%rd11, %rd6, %rd9;
	ld.global.f32 	%f2, [%rd11];
	add.s64 	%rd12, %rd7, %rd9;
	ld.global.f32 	%f3, [%rd12];
	cvt.rn.f32.s32 	%f4, %r2;
	div.rn.f32 	%f5, %f3, %f4;
	add.s64 	%rd13, %rd8, %rd9;
	ld.global.f32 	%f6, [%rd13];
	cvt.rn.f32.s32 	%f7, %r3;
	div.rn.f32 	%f8, %f6, %f7;
	sub.f32 	%f9, %f5, %f8;
	add.f32 	%f10, %f1, %f2;
	add.s32 	%r8, %r3, %r2;
	cvt.rn.f32.s32 	%f11, %r8;
	div.rn.f32 	%f12, %f7, %f11;
	mul.f32 	%f13, %f12, %f4;
	mul.f32 	%f14, %f13, %f9;
	fma.rn.f32 	%f15, %f9, %f14, %f10;
	st.global.f32 	[%rd10], %f15;
$L__BB4_2:
	ret;

}
	// .globl	_Z22estimate_invstd_kernelPKfifPf
.visible .entry _Z22estimate_invstd_kernelPKfifPf(
	.param .u64 .ptr .align 1 _Z22estimate_invstd_kernelPKfifPf_param_0,
	.param .u32 _Z22estimate_invstd_kernelPKfifPf_param_1,
	.param .f32 _Z22estimate_invstd_kernelPKfifPf_param_2,
	.param .u64 .ptr .align 1 _Z22estimate_invstd_kernelPKfifPf_param_3
)
{
	.reg .pred 	%p<2>;
	.reg .b32 	%r<6>;
	.reg .b32 	%f<6>;
	.reg .b64 	%rd<8>;

	ld.param.u64 	%rd1, [_Z22estimate_invstd_kernelPKfifPf_param_0];
	ld.param.u32 	%r2, [_Z22estimate_invstd_kernelPKfifPf_param_1];
	ld.param.f32 	%f1, [_Z22estimate_invstd_kernelPKfifPf_param_2];
	ld.param.u64 	%rd2, [_Z22estimate_invstd_kernelPKfifPf_param_3];
	mov.u32 	%r3, %tid.x;
	mov.u32 	%r4, %ctaid.x;
	mov.u32 	%r5, %ntid.x;
	mad.lo.s32 	%r1, %r4, %r5, %r3;
	setp.ge.s32 	%p1, %r1, %r2;
	@%p1 bra 	$L__BB5_2;
	cvta.to.global.u64 	%rd3, %rd1;
	cvta.to.global.u64 	%rd4, %rd2;
	mul.wide.s32 	%rd5, %r1, 4;
	add.s64 	%rd6, %rd3, %rd5;
	ld.global.f32 	%f2, [%rd6];
	add.f32 	%f3, %f1, %f2;
	sqrt.rn.f32 	%f4, %f3;
	rcp.rn.f32 	%f5, %f4;
	add.s64 	%rd7, %rd4, %rd5;
	st.global.f32 	[%rd7], %f5;
$L__BB5_2:
	ret;

}


// ===== COMPILED SASS (sm_100) =====

	.target	sm_100

	.elftype	@"ET_EXEC"


//--------------------- .note.nv.tkinfo           --------------------------
	.section	.note.nv.tkinfo,"",@"SHT_NOTE"
	.sectionflags	@"SHF_NOTE_NV_TKINFO"
	.tkinfo
        /*0018*/ 	.word	0x00000002
        /*0030*/ 	.string	""
        /*0030*/ 	.string	"ptxas"
        /*0030*/ 	.string	"Cuda compilation tools, release 13.0, V13.0.88"
        /*0030*/ 	.string	"Build cuda_13.0.r13.0/compiler.36424714_0"
        /*0030*/ 	.string	"-arch sm_100 -m 64 "



//--------------------- .note.nv.cuinfo           --------------------------
	.section	.note.nv.cuinfo,"",@"SHT_NOTE"
	.sectionflags	@"SHF_NOTE_NV_CUINFO"
        /*0018*/ 	.short	0x0002
        /*001a*/ 	.short	0x0064
        /*001c*/ 	.short	0x0082
	.zero		2


//--------------------- .nv.info                  --------------------------
	.section	.nv.info,"",@"SHT_CUDA_INFO"
	.align	4


	//----- nvinfo : EIATTR_REGCOUNT
	.align		4
        /*0000*/ 	.byte	0x04, 0x2f
        /*0002*/ 	.short	(.L_1 - .L_0)
	.align		4
.L_0:
        /*0004*/ 	.word	index@(_Z31estimate_conv_mean_batch_kernelPKfiiiPf)
        /*0008*/ 	.word	0x00000011


	//----- nvinfo : EIATTR_FRAME_SIZE
	.align		4
.L_1:
        /*000c*/ 	.byte	0x04, 0x11
        /*000e*/ 	.short	(.L_3 - .L_2)
	.align		4
.L_2:
        /*0010*/ 	.word	index@(_Z31estimate_conv_mean_batch_kernelPKfiiiPf)
        /*0014*/ 	.word	0x00000000


	//----- nvinfo : EIATTR_REGCOUNT
	.align		4
.L_3:
        /*0018*/ 	.byte	0x04, 0x2f
        /*001a*/ 	.short	(.L_5 - .L_4)
	.align		4
.L_4:
        /*001c*/ 	.word	index@(_Z36estimate_conv_mean_fast_batch_kernelPKfiiiPf)
        /*0020*/ 	.word	0x0000001e


	//----- nvinfo : EIATTR_FRAME_SIZE
	.align		4
.L_5:
        /*0024*/ 	.byte	0x04, 0x11
        /*0026*/ 	.short	(.L_7 - .L_6)
	.align		4
.L_6:
        /*0028*/ 	.word	index@(_Z36estimate_conv_mean_fast_batch_kernelPKfiiiPf)
        /*002c*/ 	.word	0x00000000


	//----- nvinfo : EIATTR_REGCOUNT
	.align		4
.L_7:
        /*0030*/ 	.byte	0x04, 0x2f
        /*0032*/ 	.short	(.L_9 - .L_8)
	.align		4
.L_8:
        /*0034*/ 	.word	index@(_Z30estimate_conv_var_batch_kernelPKfiiiS0_Pf)
        /*0038*/ 	.word	0x00000011


	//----- nvinfo : EIATTR_FRAME_SIZE
	.align		4
.L_9:
        /*003c*/ 	.byte	0x04, 0x11
        /*003e*/ 	.short	(.L_11 - .L_10)
	.align		4
.L_10:
        /*0040*/ 	.word	index@($__internal_4_$__cuda_sm3x_div_rn_noftz_f32_slowpath)
        /*0044*/ 	.word	0x00000000


	//----- nvinfo : EIATTR_FRAME_SIZE
	.align		4
.L_11:
        /*0048*/ 	.byte	0x04, 0x11
        /*004a*/ 	.short	(.L_13 - .L_12)
	.align		4
.L_12:
        /*004c*/ 	.word	index@(_Z30estimate_conv_var_batch_kernelPKfiiiS0_Pf)
        /*0050*/ 	.word	0x00000000


	//----- nvinfo : EIATTR_REGCOUNT
	.align		4
.L_13:
        /*0054*/ 	.byte	0x04, 0x2f
        /*0056*/ 	.short	(.L_15 - .L_14)
	.align		4
.L_14:
        /*0058*/ 	.word	index@(_Z35estimate_conv_var_fast_batch_kernelPKfiiiS0_Pf)
        /*005c*/ 	.word	0x00000020


	//----- nvinfo : EIATTR_FRAME_SIZE
	.align		4
.L_15:
        /*0060*/ 	.byte	0x04, 0x11
        /*0062*/ 	.short	(.L_17 - .L_16)
	.align		4
.L_16:
        /*0064*/ 	.word	index@($__internal_3_$__cuda_sm3x_div_rn_noftz_f32_slowpath)
        /*0068*/ 	.word	0x00000000


	//----- nvinfo : EIATTR_FRAME_SIZE
	.align		4
.L_17:
        /*006c*/ 	.byte	0x04, 0x11
        /*006e*/ 	.short	(.L_19 - .L_18)
	.align		4
.L_18:
        /*0070*/ 	.word	index@(_Z35estimate_conv_var_fast_batch_kernelPKfiiiS0_Pf)
        /*0074*/ 	.word	0x00000000


	//----- nvinfo : EIATTR_REGCOUNT
	.align		4
.L_19:
        /*0078*/ 	.byte	0x04, 0x2f
        /*007a*/ 	.short	(.L_21 - .L_20)
	.align		4
.L_20:
        /*007c*/ 	.word	index@(_Z26estimate_online_var_kernelPKfiS0_S0_iiPf)
        /*0080*/ 	.word	0x00000016


	//----- nvinfo : EIATTR_FRAME_SIZE
	.align		4
.L_21:
        /*0084*/ 	.byte	0x04, 0x11
        /*0086*/ 	.short	(.L_23 - .L_22)
	.align		4
.L_22:
        /*0088*/ 	.word	index@($__internal_2_$__cuda_sm3x_div_rn_noftz_f32_slowpath)
        /*008c*/ 	.word	0x00000000


	//----- nvinfo : EIATTR_FRAME_SIZE
	.align		4
.L_23:
        /*0090*/ 	.byte	0x04, 0x11
        /*0092*/ 	.short	(.L_25 - .L_24)
	.align		4
.L_24:
        /*0094*/ 	.word	index@(_Z26estimate_online_var_kernelPKfiS0_S0_iiPf)
        /*0098*/ 	.word	0x00000000


	//----- nvinfo : EIATTR_REGCOUNT
	.align		4
.L_25:
        /*009c*/ 	.byte	0x04, 0x2f
        /*009e*/ 	.short	(.L_27 - .L_26)
	.align		4
.L_26:
        /*00a0*/ 	.word	index@(_Z22estimate_invstd_kernelPKfifPf)
        /*00a4*/ 	.word	0x0000000e


	//----- nvinfo : EIATTR_FRAME_SIZE
	.align		4
.L_27:
        /*00a8*/ 	.byte	0x04, 0x11
        /*00aa*/ 	.short	(.L_29 - .L_28)
	.align		4
.L_28:
        /*00ac*/ 	.word	index@($__internal_1_$__cuda_sm20_sqrt_rn_f32_slowpath)
        /*00b0*/ 	.word	0x00000000


	//----- nvinfo : EIATTR_FRAME_SIZE
	.align		4
.L_29:
        /*00b4*/ 	.byte	0x04, 0x11
        /*00b6*/ 	.short	(.L_31 - .L_30)
	.align		4
.L_30:
        /*00b8*/ 	.word	index@($__internal_0_$__cuda_sm20_rcp_rn_f32_slowpath)
        /*00bc*/ 	.word	0x00000000


	//----- nvinfo : EIATTR_FRAME_SIZE
	.align		4
.L_31:
        /*00c0*/ 	.byte	0x04, 0x11
        /*00c2*/ 	.short	(.L_33 - .L_32)
	.align		4
.L_32:
        /*00c4*/ 	.word	index@(_Z22estimate_invstd_kernelPKfifPf)
        /*00c8*/ 	.word	0x00000000


	//----- nvinfo : EIATTR_MIN_STACK_SIZE
	.align		4
.L_33:
        /*00cc*/ 	.byte	0x04, 0x12
        /*00ce*/ 	.short	(.L_35 - .L_34)
	.align		4
.L_34:
        /*00d0*/ 	.word	index@(_Z22estimate_invstd_kernelPKfifPf)
        /*00d4*/ 	.word	0x00000000


	//----- nvinfo : EIATTR_MIN_STACK_SIZE
	.align		4
.L_35:
        /*00d8*/ 	.byte	0x04, 0x12
        /*00da*/ 	.short	(.L_37 - .L_36)
	.align		4
.L_36:
        /*00dc*/ 	.word	index@(_Z26estimate_online_var_kernelPKfiS0_S0_iiPf)
        /*00e0*/ 	.word	0x00000000


	//----- nvinfo : EIATTR_MIN_STACK_SIZE
	.align		4
.L_37:
        /*00e4*/ 	.byte	0x04, 0x12
        /*00e6*/ 	.short	(.L_39 - .L_38)
	.align		4
.L_38:
        /*00e8*/ 	.word	index@(_Z35estimate_conv_var_fast_batch_kernelPKfiiiS0_Pf)
        /*00ec*/ 	.word	0x00000000


	//----- nvinfo : EIATTR_MIN_STACK_SIZE
	.align		4
.L_39:
        /*00f0*/ 	.byte	0x04, 0x12
        /*00f2*/ 	.short	(.L_41 - .L_40)
	.align		4
.L_40:
        /*00f4*/ 	.word	index@(_Z30estimate_conv_var_batch_kernelPKfiiiS0_Pf)
        /*00f8*/ 	.word	0x00000000


	//----- nvinfo : EIATTR_MIN_STACK_SIZE
	.align		4
.L_41:
        /*00fc*/ 	.byte	0x04, 0x12
        /*00fe*/ 	.short	(.L_43 - .L_42)
	.align		4
.L_42:
        /*0100*/ 	.word	index@(_Z36estimate_conv_mean_fast_batch_kernelPKfiiiPf)
        /*0104*/ 	.word	0x00000000


	//----- nvinfo : EIATTR_MIN_STACK_SIZE
	.align		4
.L_43:
        /*0108*/ 	.byte	0x04, 0x12
        /*010a*/ 	.short	(.L_45 - .L_44)
	.align		4
.L_44:
        /*010c*/ 	.word	index@(_Z31estimate_conv_mean_batch_kernelPKfiiiPf)
        /*0110*/ 	.word	0x00000000
.L_45:


//--------------------- .nv.compat                --------------------------
	.section	.nv.compat,"",@"SHT_CUDA_COMPAT_INFO"
	.align	4
        /*0000*/ 	.byte	0x02, 0x09, 0x00, 0x00, 0x02, 0x02, 0x01, 0x00, 0x02, 0x05, 0x05, 0x00, 0x03, 0x07, 0x01, 0x01
        /*0010*/ 	.byte	0x02, 0x03, 0x00, 0x00, 0x02, 0x06, 0x01, 0x00, 0x04, 0x0b, 0x08, 0x00, 0x01, 0x00, 0x00, 0x00
        /*0020*/ 	.byte	0x00, 0x00, 0x00, 0x00


//--------------------- .nv.info._Z22estimate_invstd_kernelPKfifPf --------------------------
	.section	.nv.info._Z22estimate_invstd_kernelPKfifPf,"",@"SHT_CUDA_INFO"
	.sectionflags	@""
	.align	4


	//----- nvinfo : EIATTR_CUDA_API_VERSION
	.align		4
        /*0000*/ 	.byte	0x04, 0x37
        /*0002*/ 	.short	(.L_47 - .L_46)
.L_46:
        /*0004*/ 	.word	0x00000082


	//----- nvinfo : EIATTR_KPARAM_INFO
	.align		4
.L_47:
        /*0008*/ 	.byte	0x04, 0x17
        /*000a*/ 	.short	(.L_49 - .L_48)
.L_48:
        /*000c*/ 	.word	0x00000000
        /*0010*/ 	.short	0x0003
        /*0012*/ 	.short	0x0010
        /*0014*/ 	.byte	0x00, 0xf5, 0x21, 0x00


	//----- nvinfo : EIATTR_KPARAM_INFO
	.align		4
.L_49:
        /*0018*/ 	.byte	0x04, 0x17
        /*001a*/ 	.short	(.L_51 - .L_50)
.L_50:
        /*001c*/ 	.word	0x00000000
        /*0020*/ 	.short	0x0002
        /*0022*/ 	.short	0x000c
        /*0024*/ 	.byte	0x00, 0xf0, 0x11, 0x00


	//----- nvinfo : EIATTR_KPARAM_INFO
	.align		4
.L_51:
        /*0028*/ 	.byte	0x04, 0x17
        /*002a*/ 	.short	(.L_53 - .L_52)
.L_52:
        /*002c*/ 	.word	0x00000000
        /*0030*/ 	.short	0x0001
        /*0032*/ 	.short	0x0008
        /*0034*/ 	.byte	0x00, 0xf0, 0x11, 0x00


	//----- nvinfo : EIATTR_KPARAM_INFO
	.align		4
.L_53:
        /*0038*/ 	.byte	0x04, 0x17
        /*003a*/ 	.short	(.L_55 - .L_54)
.L_54:
        /*003c*/ 	.word	0x00000000
        /*0040*/ 	.short	0x0000
        /*0042*/ 	.short	0x0000
        /*0044*/ 	.byte	0x00, 0xf5, 0x21, 0x00


	//----- nvinfo : EIATTR_SPARSE_MMA_MASK
	.align		4
.L_55:
        /*0048*/ 	.byte	0x03, 0x50
        /*004a*/ 	.short	0x0000


	//----- nvinfo : EIATTR_MAXREG_COUNT
	.align		4
        /*004c*/ 	.byte	0x03, 0x1b
        /*004e*/ 	.short	0x00ff


	//----- nvinfo : EIATTR_MERCURY_ISA_VERSION
	.align		4
        /*0050*/ 	.byte	0x03, 0x5f
        /*0052*/ 	.short	0x0101


	//----- nvinfo : EIATTR_VRC_CTA_INIT_COUNT
	.align		4
        /*0054*/ 	.byte	0x02, 0x4a
	.zero		1
	.zero		1


	//----- nvinfo : EIATTR_EXIT_INSTR_OFFSETS
	.align		4
        /*0058*/ 	.byte	0x04, 0x1c
        /*005a*/ 	.short	(.L_57 - .L_56)


	//   ....[0]....
.L_56:
        /*005c*/ 	.word	0x00000070


	//   ....[1]....
        /*0060*/ 	.word	0x000002b0


	//----- nvinfo : EIATTR_CRS_STACK_SIZE
	.align		4
.L_57:
        /*0064*/ 	.byte	0x04, 0x1e
        /*0066*/ 	.short	(.L_59 - .L_58)
.L_58:
        /*0068*/ 	.word	0x00000000


	//----- nvinfo : EIATTR_CBANK_PARAM_SIZE
	.align		4
.L_59:
        /*006c*/ 	.byte	0x03, 0x19
        /*006e*/ 	.short	0x0018


	//----- nvinfo : EIATTR_PARAM_CBANK
	.align		4
        /*0070*/ 	.byte	0x04, 0x0a
        /*0072*/ 	.short	(.L_61 - .L_60)
	.align		4
.L_60:
        /*0074*/ 	.word	index@(.nv.constant0._Z22estimate_invstd_kernelPKfifPf)
        /*0078*/ 	.short	0x0380
        /*007a*/ 	.short	0x0018


	//----- nvinfo : EIATTR_SW_WAR
	.align		4
.L_61:
        /*007c*/ 	.byte	0x04, 0x36
        /*007e*/ 	.short	(.L_63 - .L_62)
.L_62:
        /*0080*/ 	.word	0x00000008
.L_63:


//--------------------- .nv.info._Z26estimate_online_var_kernelPKfiS0_S0_iiPf --------------------------
	.section	.nv.info._Z26estimate_online_var_kernelPKfiS0_S0_iiPf,"",@"SHT_CUDA_INFO"
	.sectionflags	@""
	.align	4


	//----- nvinfo : EIATTR_CUDA_API_VERSION
	.align		4
        /*0000*/ 	.byte	0x04, 0x37
        /*0002*/ 	.short	(.L_65 - .L_64)
.L_64:
        /*0004*/ 	.word	0x00000082


	//----- nvinfo : EIATTR_KPARAM_INFO
	.align		4
.L_65:
        /*0008*/ 	.byte	0x04, 0x17
        /*000a*/ 	.short	(.L_67 - .L_66)
.L_66:
        /*000c*/ 	.word	0x00000000
        /*0010*/ 	.short	0x0006
        /*0012*/ 	.short	0x0028
        /*0014*/ 	.byte	0x00, 0xf5, 0x21, 0x00


	//----- nvinfo : EIATTR_KPARAM_INFO
	.align		4
.L_67:
        /*0018*/ 	.byte	0x04, 0x17
        /*001a*/ 	.short	(.L_69 - .L_68)
.L_68:
        /*001c*/ 	.word	0x00000000
        /*0020*/ 	.short	0x0005
        /*0022*/ 	.short	0x0024
        /*0024*/ 	.byte	0x00, 0xf0, 0x11, 0x00


	//----- nvinfo : EIATTR_KPARAM_INFO
	.align		4
.L_69:
        /*0028*/ 	.byte	0x04, 0x17
        /*002a*/ 	.short	(.L_71 - .L_70)
.L_70:
        /*002c*/ 	.word	0x00000000
        /*0030*/ 	.short	0x0004
        /*0032*/ 	.short	0x0020
        /*0034*/ 	.byte	0x00, 0xf0, 0x11, 0x00


	//----- nvinfo : EIATTR_KPARAM_INFO
	.align		4
.L_71:
        /*0038*/ 	.byte	0x04, 0x17
        /*003a*/ 	.short	(.L_73 - .L_72)
.L_72:
        /*003c*/ 	.word	0x00000000
        /*0040*/ 	.short	0x0003
        /*0042*/ 	.short	0x0018
        /*0044*/ 	.byte	0x00, 0xf5, 0x21, 0x00


	//----- nvinfo : EIATTR_KPARAM_INFO
	.align		4
.L_73:
        /*0048*/ 	.byte	0x04, 0x17
        /*004a*/ 	.short	(.L_75 - .L_74)
.L_74:
        /*004c*/ 	.word	0x00000000
        /*0050*/ 	.short	0x0002
        /*0052*/ 	.short	0x0010
        /*0054*/ 	.byte	0x00, 0xf5, 0x21, 0x00


	//----- nvinfo : EIATTR_KPARAM_INFO
	.align		4
.L_75:
        /*0058*/ 	.byte	0x04, 0x17
        /*005a*/ 	.short	(.L_77 - .L_76)
.L_76:
        /*005c*/ 	.word	0x00000000
        /*0060*/ 	.short	0x0001
        /*0062*/ 	.short	0x0008
        /*0064*/ 	.byte	0x00, 0xf0, 0x11, 0x00


	//----- nvinfo : EIATTR_KPARAM_INFO
	.align		4
.L_77:
        /*0068*/ 	.byte	0x04, 0x17
        /*006a*/ 	.short	(.L_79 - .L_78)
.L_78:
        /*006c*/ 	.word	0x00000000
        /*0070*/ 	.short	0x0000
        /*0072*/ 	.short	0x0000
        /*0074*/ 	.byte	0x00, 0xf5, 0x21, 0x00


	//----- nvinfo : EIATTR_SPARSE_MMA_MASK
	.align		4
.L_79:
        /*0078*/ 	.byte	0x03, 0x50
        /*007a*/ 	.short	0x0000


	//----- nvinfo : EIATTR_MAXREG_COUNT
	.align		4
        /*007c*/ 	.byte	0x03, 0x1b
        /*007e*/ 	.short	0x00ff


	//----- nvinfo : EIATTR_MERCURY_ISA_VERSION
	.align		4
        /*0080*/ 	.byte	0x03, 0x5f
        /*0082*/ 	.short	0x0101


	//----- nvinfo : EIATTR_VRC_CTA_INIT_COUNT
	.align		4
        /*0084*/ 	.byte	0x02, 0x4a
	.zero		1
	.zero		1


	//----- nvinfo : EIATTR_EXIT_INSTR_OFFSETS
	.align		4
        /*0088*/ 	.byte	0x04, 0x1c
        /*008a*/ 	.short	(.L_81 - .L_80)


	//   ....[0]....
.L_80:
        /*008c*/ 	.word	0x00000070


	//   ....[1]....
        /*0090*/ 	.word	0x000004a0


	//----- nvinfo : EIATTR_CRS_STACK_SIZE
	.align		4
.L_81:
        /*0094*/ 	.byte	0x04, 0x1e
        /*0096*/ 	.short	(.L_83 - .L_82)
.L_82:
        /*0098*/ 	.word	0x00000000


	//----- nvinfo : EIATTR_CBANK_PARAM_SIZE
	.align		4
.L_83:
        /*009c*/ 	.byte	0x03, 0x19
        /*009e*/ 	.short	0x0030


	//----- nvinfo : EIATTR_PARAM_CBANK
	.align		4
        /*00a0*/ 	.byte	0x04, 0x0a
        /*00a2*/ 	.short	(.L_85 - .L_84)
	.align		4
.L_84:
        /*00a4*/ 	.word	index@(.nv.constant0._Z26estimate_online_var_kernelPKfiS0_S0_iiPf)
        /*00a8*/ 	.short	0x0380
        /*00aa*/ 	.short	0x0030


	//----- nvinfo : EIATTR_SW_WAR
	.align		4
.L_85:
        /*00ac*/ 	.byte	0x04, 0x36
        /*00ae*/ 	.short	(.L_87 - .L_86)
.L_86:
        /*00b0*/ 	.word	0x00000008
.L_87:


//--------------------- .nv.info._Z35estimate_conv_var_fast_batch_kernelPKfiiiS0_Pf --------------------------
	.section	.nv.info._Z35estimate_conv_var_fast_batch_kernelPKfiiiS0_Pf,"",@"SHT_CUDA_INFO"
	.sectionflags	@""
	.align	4


	//----- nvinfo : EIATTR_CUDA_API_VERSION
	.align		4
        /*0000*/ 	.byte	0x04, 0x37
        /*0002*/ 	.short	(.L_89 - .L_88)
.L_88:
        /*0004*/ 	.word	0x00000082


	//----- nvinfo : EIATTR_KPARAM_INFO
	.align		4
.L_89:
        /*0008*/ 	.byte	0x04, 0x17
        /*000a*/ 	.short	(.L_91 - .L_90)
.L_90:
        /*000c*/ 	.word	0x00000000
        /*0010*/ 	.short	0x0005
        /*0012*/ 	.short	0x0020
        /*0014*/ 	.byte	0x00, 0xf5, 0x21, 0x00


	//----- nvinfo : EIATTR_KPARAM_INFO
	.align		4
.L_91:
        /*0018*/ 	.byte	0x04, 0x17
        /*001a*/ 	.short	(.L_93 - .L_92)
.L_92:
        /*001c*/ 	.word	0x00000000
        /*0020*/ 	.short	0x0004
        /*0022*/ 	.short	0x0018
        /*0024*/ 	.byte	0x00, 0xf5, 0x21, 0x00


	//----- nvinfo : EIATTR_KPARAM_INFO
	.align		4
.L_93:
        /*0028*/ 	.byte	0x04, 0x17
        /*002a*/ 	.short	(.L_95 - .L_94)
.L_94:
        /*002c*/ 	.word	0x00000000
        /*0030*/ 	.short	0x0003
        /*0032*/ 	.short	0x0010
        /*0034*/ 	.byte	0x00, 0xf0, 0x11, 0x00


	//----- nvinfo : EIATTR_KPARAM_INFO
	.align		4
.L_95:
        /*0038*/ 	.byte	0x04, 0x17
        /*003a*/ 	.short	(.L_97 - .L_96)
.L_96:
        /*003c*/ 	.word	0x00000000
        /*0040*/ 	.short	0x0002
        /*0042*/ 	.short	0x000c
        /*0044*/ 	.byte	0x00, 0xf0, 0x11, 0x00


	//----- nvinfo : EIATTR_KPARAM_INFO
	.align		4
.L_97:
        /*0048*/ 	.byte	0x04, 0x17
        /*004a*/ 	.short	(.L_99 - .L_98)
.L_98:
        /*004c*/ 	.word	0x00000000
        /*0050*/ 	.short	0x0001
        /*0052*/ 	.short	0x0008
        /*0054*/ 	.byte	0x00, 0xf0, 0x11, 0x00


	//----- nvinfo : EIATTR_KPARAM_INFO
	.align		4
.L_99:
        /*0058*/ 	.byte	0x04, 0x17
        /*005a*/ 	.short	(.L_101 - .L_100)
.L_100:
        /*005c*/ 	.word	0x00000000
        /*0060*/ 	.short	0x0000
        /*0062*/ 	.short	0x0000
        /*0064*/ 	.byte	0x00, 0xf5, 0x21, 0x00


	//----- nvinfo : EIATTR_SPARSE_MMA_MASK
	.align		4
.L_101:
        /*0068*/ 	.byte	0x03, 0x50
        /*006a*/ 	.short	0x0000


	//----- nvinfo : EIATTR_MAXREG_COUNT
	.align		4
        /*006c*/ 	.byte	0x03, 0x1b
        /*006e*/ 	.short	0x00ff


	//----- nvinfo : EIATTR_MERCURY_ISA_VERSION
	.align		4
        /*0070*/ 	.byte	0x03, 0x5f
        /*0072*/ 	.short	0x0101


	//----- nvinfo : EIATTR_VRC_CTA_INIT_COUNT
	.align		4
        /*0074*/ 	.byte	0x02, 0x4a
	.zero		1
	.zero		1


	//----- nvinfo : EIATTR_EXIT_INSTR_OFFSETS
	.align		4
        /*0078*/ 	.byte	0x04, 0x1c
        /*007a*/ 	.short	(.L_103 - .L_102)


	//   ....[0]....
.L_102:
        /*007c*/ 	.word	0x00000580


	//   ....[1]....
        /*0080*/ 	.word	0x00001000


	//----- nvinfo : EIATTR_CRS_STACK_SIZE
	.align		4
.L_103:
        /*0084*/ 	.byte	0x04, 0x1e
        /*0086*/ 	.short	(.L_105 - .L_104)
.L_104:
        /*0088*/ 	.word	0x00000000


	//----- nvinfo : EIATTR_CBANK_PARAM_SIZE
	.align		4
.L_105:
        /*008c*/ 	.byte	0x03, 0x19
        /*008e*/ 	.short	0x0028


	//----- nvinfo : EIATTR_PARAM_CBANK
	.align		4
        /*0090*/ 	.byte	0x04, 0x0a
        /*0092*/ 	.short	(.L_107 - .L_106)
	.align		4
.L_106:
        /*0094*/ 	.word	index@(.nv.constant0._Z35estimate_conv_var_fast_batch_kernelPKfiiiS0_Pf)
        /*0098*/ 	.short	0x0380
        /*009a*/ 	.short	0x0028


	//----- nvinfo : EIATTR_SW_WAR
	.align		4
.L_107:
        /*009c*/ 	.byte	0x04, 0x36
        /*009e*/ 	.short	(.L_109 - .L_108)
.L_108:
        /*00a0*/ 	.word	0x00000008
.L_109:


//--------------------- .nv.info._Z30estimate_conv_var_batch_kernelPKfiiiS0_Pf --------------------------
	.section	.nv.info._Z30estimate_conv_var_batch_kernelPKfiiiS0_Pf,"",@"SHT_CUDA_INFO"
	.sectionflags	@""
	.align	4


	//----- nvinfo : EIATTR_CUDA_API_VERSION
	.align		4
        /*0000*/ 	.byte	0x04, 0x37
        /*0002*/ 	.short	(.L_111 - .L_110)
.L_110:
        /*0004*/ 	.word	0x00000082


	//----- nvinfo : EIATTR_KPARAM_INFO
	.align		4
.L_111:
        /*0008*/ 	.byte	0x04, 0x17
        /*000a*/ 	.short	(.L_113 - .L_112)
.L_112:
        /*000c*/ 	.word	0x00000000
        /*0010*/ 	.short	0x0005
        /*0012*/ 	.short	0x0020
        /*0014*/ 	.byte	0x00, 0xf5, 0x21, 0x00


	//----- nvinfo : EIATTR_KPARAM_INFO
	.align		4
.L_113:
        /*0018*/ 	.byte	0x04, 0x17
        /*001a*/ 	.short	(.L_115 - .L_114)
.L_114:
        /*001c*/ 	.word	0x00000000
        /*0020*/ 	.short	0x0004
        /*0022*/ 	.short	0x0018
        /*0024*/ 	.byte	0x00, 0xf5, 0x21, 0x00


	//----- nvinfo : EIATTR_KPARAM_INFO
	.align		4
.L_115:
        /*0028*/ 	.byte	0x04, 0x17
        /*002a*/ 	.short	(.L_117 - .L_116)
.L_116:
        /*002c*/ 	.word	0x00000000
        /*0030*/ 	.short	0x0003
        /*0032*/ 	.short	0x0010
        /*0034*/ 	.byte	0x00, 0xf0, 0x11, 0x00


	//----- nvinfo : EIATTR_KPARAM_INFO
	.align		4
.L_117:
        /*0038*/ 	.byte	0x04, 0x17
        /*003a*/ 	.short	(.L_119 - .L_118)
.L_118:
        /*003c*/ 	.word	0x00000000
        /*0040*/ 	.short	0x0002
        /*0042*/ 	.short	0x000c
        /*0044*/ 	.byte	0x00, 0xf0, 0x11, 0x00


	//----- nvinfo : EIATTR_KPARAM_INFO
	.align		4
.L_119:
        /*0048*/ 	.byte	0x04, 0x17
        /*004a*/ 	.short	(.L_121 - .L_120)
.L_120:
        /*004c*/ 	.word	0x00000000
        /*0050*/ 	.short	0x0001
        /*0052*/ 	.short	0x0008
        /*0054*/ 	.byte	0x00, 0xf0, 0x11, 0x00


	//----- nvinfo : EIATTR_KPARAM_INFO
	.align		4
.L_121:
        /*0058*/ 	.byte	0x04, 0x17
        /*005a*/ 	.short	(.L_123 - .L_122)
.L_122:
        /*005c*/ 	.word	0x00000000
        /*0060*/ 	.short	0x0000
        /*0062*/ 	.short	0x0000
        /*0064*/ 	.byte	0x00, 0xf5, 0x21, 0x00


	//----- nvinfo : EIATTR_SPARSE_MMA_MASK
	.align		4
.L_123:
        /*0068*/ 	.byte	0x03, 0x50
        /*006a*/ 	.short	0x0000


	//----- nvinfo : EIATTR_MAXREG_COUNT
	.align		4
        /*006c*/ 	.byte	0x03, 0x1b
        /*006e*/ 	.short	0x00ff


	//----- nvinfo : EIATTR_MERCURY_ISA_VERSION
	.align		4
        /*0070*/ 	.byte	0x03, 0x5f
        /*0072*/ 	.short	0x0101


	//----- nvinfo : EIATTR_VRC_CTA_INIT_COUNT
	.align		4
        /*0074*/ 	.byte	0x02, 0x4a
	.zero		1
	.zero		1


	//----- nvinfo : EIATTR_EXIT_INSTR_OFFSETS
	.align		4
        /*0078*/ 	.byte	0x04, 0x1c
        /*007a*/ 	.short	(.L_125 - .L_124)


	//   ....[0]....
.L_124:
        /*007c*/ 	.word	0x00000230


	//   ....[1]....
        /*0080*/ 	.word	0x000006d0


	//----- nvinfo : EIATTR_CRS_STACK_SIZE
	.align		4
.L_125:
        /*0084*/ 	.byte	0x04, 0x1e
        /*0086*/ 	.short	(.L_127 - .L_126)
.L_126:
        /*0088*/ 	.word	0x00000000


	//----- nvinfo : EIATTR_CBANK_PARAM_SIZE
	.align		4
.L_127:
        /*008c*/ 	.byte	0x03, 0x19
        /*008e*/ 	.short	0x0028


	//----- nvinfo : EIATTR_PARAM_CBANK
	.align		4
        /*0090*/ 	.byte	0x04, 0x0a
        /*0092*/ 	.short	(.L_129 - .L_128)
	.align		4
.L_128:
        /*0094*/ 	.word	index@(.nv.constant0._Z30estimate_conv_var_batch_kernelPKfiiiS0_Pf)
        /*0098*/ 	.short	0x0380
        /*009a*/ 	.short	0x0028


	//----- nvinfo : EIATTR_SW_WAR
	.align		4
.L_129:
        /*009c*/ 	.byte	0x04, 0x36
        /*009e*/ 	.short	(.L_131 - .L_130)
.L_130:
        /*00a0*/ 	.word	0x00000008
.L_131:


//--------------------- .nv.info._Z36estimate_conv_mean_fast_batch_kernelPKfiiiPf --------------------------
	.section	.nv.info._Z36estimate_conv_mean_fast_batch_kernelPKfiiiPf,"",@"SHT_CUDA_INFO"
	.sectionflags	@""
	.align	4


	//----- nvinfo : EIATTR_CUDA_API_VERSION
	.align		4
        /*0000*/ 	.byte	0x04, 0x37
        /*0002*/ 	.short	(.L_133 - .L_132)
.L_132:
        /*0004*/ 	.word	0x00000082


	//----- nvinfo : EIATTR_KPARAM_INFO
	.align		4
.L_133:
        /*0008*/ 	.byte	0x04, 0x17
        /*000a*/ 	.short	(.L_135 - .L_134)
.L_134:
        /*000c*/ 	.word	0x00000000
        /*0010*/ 	.short	0x0004
        /*0012*/ 	.short	0x0018
        /*0014*/ 	.byte	0x00, 0xf5, 0x21, 0x00


	//----- nvinfo : EIATTR_KPARAM_INFO
	.align		4
.L_135:
        /*0018*/ 	.byte	0x04, 0x17
        /*001a*/ 	.short	(.L_137 - .L_136)
.L_136:
        /*001c*/ 	.word	0x00000000
        /*0020*/ 	.short	0x0003
        /*0022*/ 	.short	0x0010
        /*0024*/ 	.byte	0x00, 0xf0, 0x11, 0x00


	//----- nvinfo : EIATTR_KPARAM_INFO
	.align		4
.L_137:
        /*0028*/ 	.byte	0x04, 0x17
        /*002a*/ 	.short	(.L_139 - .L_138)
.L_138:
        /*002c*/ 	.word	0x00000000
        /*0030*/ 	.short	0x0002
        /*0032*/ 	.short	0x000c
        /*0034*/ 	.byte	0x00, 0xf0, 0x11, 0x00


	//----- nvinfo : EIATTR_KPARAM_INFO
	.align		4
.L_139:
        /*0038*/ 	.byte	0x04, 0x17
        /*003a*/ 	.short	(.L_141 - .L_140)
.L_140:
        /*003c*/ 	.word	0x00000000
        /*0040*/ 	.short	0x0001
        /*0042*/ 	.short	0x0008
        /*0044*/ 	.byte	0x00, 0xf0, 0x11, 0x00


	//----- nvinfo : EIATTR_KPARAM_INFO
	.align		4
.L_141:
        /*0048*/ 	.byte	0x04, 0x17
        /*004a*/ 	.short	(.L_143 - .L_142)
.L_142:
        /*004c*/ 	.word	0x00000000
        /*0050*/ 	.short	0x0000
        /*0052*/ 	.short	0x0000
        /*0054*/ 	.byte	0x00, 0xf5, 0x21, 0x00


	//----- nvinfo : EIATTR_SPARSE_MMA_MASK
	.align		4
.L_143:
        /*0058*/ 	.byte	0x03, 0x50
        /*005a*/ 	.short	0x0000


	//----- nvinfo : EIATTR_MAXREG_COUNT
	.align		4
        /*005c*/ 	.byte	0x03, 0x1b
        /*005e*/ 	.short	0x00ff


	//----- nvinfo : EIATTR_MERCURY_ISA_VERSION
	.align		4
        /*0060*/ 	.byte	0x03, 0x5f
        /*0062*/ 	.short	0x0101


	//----- nvinfo : EIATTR_VRC_CTA_INIT_COUNT
	.align		4
        /*0064*/ 	.byte	0x02, 0x4a
	.zero		1
	.zero		1


	//----- nvinfo : EIATTR_EXIT_INSTR_OFFSETS
	.align		4
        /*0068*/ 	.byte	0x04, 0x1c
        /*006a*/ 	.short	(.L_145 - .L_144)


	//   ....[0]....
.L_144:
        /*006c*/ 	.word	0x00000570


	//   ....[1]....
        /*0070*/ 	.word	0x00000d00


	//----- nvinfo : EIATTR_CRS_STACK_SIZE
	.align		4
.L_145:
        /*0074*/ 	.byte	0x04, 0x1e
        /*0076*/ 	.short	(.L_147 - .L_146)
.L_146:
        /*0078*/ 	.word	0x00000000


	//----- nvinfo : EIATTR_CBANK_PARAM_SIZE
	.align		4
.L_147:
        /*007c*/ 	.byte	0x03, 0x19
        /*007e*/ 	.short	0x0020


	//----- nvinfo : EIATTR_PARAM_CBANK
	.align		4
        /*0080*/ 	.byte	0x04, 0x0a
        /*0082*/ 	.short	(.L_149 - .L_148)
	.align		4
.L_148:
        /*0084*/ 	.word	index@(.nv.constant0._Z36estimate_conv_mean_fast_batch_kernelPKfiiiPf)
        /*0088*/ 	.short	0x0380
        /*008a*/ 	.short	0x0020


	//----- nvinfo : EIATTR_SW_WAR
	.align		4
.L_149:
        /*008c*/ 	.byte	0x04, 0x36
        /*008e*/ 	.short	(.L_151 - .L_150)
.L_150:
        /*0090*/ 	.word	0x00000008
.L_151:


//--------------------- .nv.info._Z31estimate_conv_mean_batch_kernelPKfiiiPf --------------------------
	.section	.nv.info._Z31estimate_conv_mean_batch_kernelPKfiiiPf,"",@"SHT_CUDA_INFO"
	.sectionflags	@""
	.align	4


	//----- nvinfo : EIATTR_CUDA_API_VERSION
	.align		4
        /*0000*/ 	.byte	0x04, 0x37
        /*0002*/ 	.short	(.L_153 - .L_152)
.L_152:
        /*0004*/ 	.word	0x00000082


	//----- nvinfo : EIATTR_KPARAM_INFO
	.align		4
.L_153:
        /*0008*/ 	.byte	0x04, 0x17
        /*000a*/ 	.short	(.L_155 - .L_154)
.L_154:
        /*000c*/ 	.word	0x00000000
        /*0010*/ 	.short	0x0004
        /*0012*/ 	.short	0x0018
        /*0014*/ 	.byte	0x00, 0xf5, 0x21, 0x00


	//----- nvinfo : EIATTR_KPARAM_INFO
	.align		4
.L_155:
        /*0018*/ 	.byte	0x04, 0x17
        /*001a*/ 	.short	(.L_157 - .L_156)
.L_156:
        /*001c*/ 	.word	0x00000000
        /*0020*/ 	.short	0x0003
        /*0022*/ 	.short	0x0010
        /*0024*/ 	.byte	0x00, 0xf0, 0x11, 0x00


	//----- nvinfo : EIATTR_KPARAM_INFO
	.align		4
.L_157:
        /*0028*/ 	.byte	0x04, 0x17
        /*002a*/ 	.short	(.L_159 - .L_158)
.L_158:
        /*002c*/ 	.word	0x00000000
        /*0030*/ 	.short	0x0002
        /*0032*/ 	.short	0x000c
        /*0034*/ 	.byte	0x00, 0xf0, 0x11, 0x00


	//----- nvinfo : EIATTR_KPARAM_INFO
	.align		4
.L_159:
        /*0038*/ 	.byte	0x04, 0x17
        /*003a*/ 	.short	(.L_161 - .L_160)
.L_160:
        /*003c*/ 	.word	0x00000000
        /*0040*/ 	.short	0x0001
        /*0042*/ 	.short	0x0008
        /*0044*/ 	.byte	0x00, 0xf0, 0x11, 0x00


	//----- nvinfo : EIATTR_KPARAM_INFO
	.align		4
.L_161:
        /*0048*/ 	.byte	0x04, 0x17
        /*004a*/ 	.short	(.L_163 - .L_162)
.L_162:
        /*004c*/ 	.word	0x00000000
        /*0050*/ 	.short	0x0000
        /*0052*/ 	.short	0x0000
        /*0054*/ 	.byte	0x00, 0xf5, 0x21, 0x00


	//----- nvinfo : EIATTR_SPARSE_MMA_MASK
	.align		4
.L_163:
        /*0058*/ 	.byte	0x03, 0x50
        /*005a*/ 	.short	0x0000


	//----- nvinfo : EIATTR_MAXREG_COUNT
	.align		4
        /*005c*/ 	.byte	0x03, 0x1b
        /*005e*/ 	.short	0x00ff


	//----- nvinfo : EIATTR_MERCURY_ISA_VERSION
	.align		4
        /*0060*/ 	.byte	0x03, 0x5f
        /*0062*/ 	.short	0x0101


	//----- nvinfo : EIATTR_VRC_CTA_INIT_COUNT
	.align		4
        /*0064*/ 	.byte	0x02, 0x4a
	.zero		1
	.zero		1


	//----- nvinfo : EIATTR_EXIT_INSTR_OFFSETS
	.align		4
        /*0068*/ 	.byte	0x04, 0x1c
        /*006a*/ 	.short	(.L_165 - .L_164)


	//   ....[0]....
.L_164:
        /*006c*/ 	.word	0x00000230


	//   ....[1]....
        /*0070*/ 	.word	0x000005b0


	//----- nvinfo : EIATTR_CBANK_PARAM_SIZE
	.align		4
.L_165:
        /*0074*/ 	.byte	0x03, 0x19
        /*0076*/ 	.short	0x0020


	//----- nvinfo : EIATTR_PARAM_CBANK
	.align		4
        /*0078*/ 	.byte	0x04, 0x0a
        /*007a*/ 	.short	(.L_167 - .L_166)
	.align		4
.L_166:
        /*007c*/ 	.word	index@(.nv.constant0._Z31estimate_conv_mean_batch_kernelPKfiiiPf)
        /*0080*/ 	.short	0x0380
        /*0082*/ 	.short	0x0020


	//----- nvinfo : EIATTR_SW_WAR
	.align		4
.L_167:
        /*0084*/ 	.byte	0x04, 0x36
        /*0086*/ 	.short	(.L_169 - .L_168)
.L_168:
        /*0088*/ 	.word	0x00000008
.L_169:


//--------------------- .nv.callgraph             --------------------------
	.section	.nv.callgraph,"",@"SHT_CUDA_CALLGRAPH"
	.align	4
	.sectionentsize	8
	.align		4
        /*0000*/ 	.word	0x00000000
	.align		4
        /*0004*/ 	.word	0xffffffff
	.align		4
        /*0008*/ 	.word	0x00000000
	.align		4
        /*000c*/ 	.word	0xfffffffe
	.align		4
        /*0010*/ 	.word	0x00000000
	.align		4
        /*0014*/ 	.word	0xfffffffd
	.align		4
        /*0018*/ 	.word	0x00000000
	.align		4
        /*001c*/ 	.word	0xfffffffc


//--------------------- .text._Z22estimate_invstd_kernelPKfifPf --------------------------
	.section	.text._Z22estimate_invstd_kernelPKfifPf,"ax",@progbits
	.align	128
        .global         _Z22estimate_invstd_kernelPKfifPf
        .type           _Z22estimate_invstd_kernelPKfifPf,@function
        .size           _Z22estimate_invstd_kernelPKfifPf,(.L_x_80 - _Z22estimate_invstd_kernelPKfifPf)
        .other          _Z22estimate_invstd_kernelPKfifPf,@"STO_CUDA_ENTRY STV_DEFAULT"
_Z22estimate_invstd_kernelPKfifPf:
.text._Z22estimate_invstd_kernelPKfifPf:
[----:B------:R-:W-:Y:S01]  /*0000*/  LDC R1, c[0x0][0x37c] ;  /* 0x0000df00ff017b82 */ /* 0x000fe20000000800 */
[----:B------:R-:W0:Y:S07]  /*0010*/  S2R R3, SR_TID.X ;  /* 0x0000000000037919 */ /* 0x000e2e0000002100 */
[----:B------:R-:W0:Y:S01]  /*0020*/  S2UR UR4, SR_CTAID.X ;  /* 0x00000000000479c3 */ /* 0x000e220000002500 */
[----:B------:R-:W1:Y:S07]  /*0030*/  LDCU UR5, c[0x0][0x388] ;  /* 0x00007100ff0577ac */ /* 0x000e6e0008000800 */
[----:B------:R-:W0:Y:S02]  /*0040*/  LDC R0, c[0x0][0x360] ;  /* 0x0000d800ff007b82 */ /* 0x000e240000000800 */
[----:B0-----:R-:W-:-:S05]  /*0050*/  IMAD R3, R0, UR4, R3 ;  /* 0x0000000400037c24 */ /* 0x001fca000f8e0203 */
[----:B-1----:R-:W-:-:S13]  /*0060*/  ISETP.GE.AND P0, PT, R3, UR5, PT ;  /* 0x0000000503007c0c */ /* 0x002fda000bf06270 */
[----:B------:R-:W-:Y:S05]  /*0070*/  @P0 EXIT ;  /* 0x000000000000094d */ /* 0x000fea0003800000 */
[----:B------:R-:W0:Y:S01]  /*0080*/  LDC.64 R4, c[0x0][0x380] ;  /* 0x0000e000ff047b82 */ /* 0x000e220000000a00 */
[----:B------:R-:W1:Y:S01]  /*0090*/  LDCU.64 UR4, c[0x0][0x358] ;  /* 0x00006b00ff0477ac */ /* 0x000e620008000a00 */
[----:B------:R-:W2:Y:S01]  /*00a0*/  LDCU UR6, c[0x0][0x38c] ;  /* 0x00007180ff0677ac */ /* 0x000ea20008000800 */
[----:B0-----:R-:W-:-:S06]  /*00b0*/  IMAD.WIDE R4, R3, 0x4, R4 ;  /* 0x0000000403047825 */ /* 0x001fcc00078e0204 */
[----:B-1----:R-:W2:Y:S01]  /*00c0*/  LDG.E R4, desc[UR4][R4.64] ;  /* 0x0000000404047981 */ /* 0x002ea2000c1e1900 */
[----:B------:R-:W-:Y:S01]  /*00d0*/  BSSY.RECONVERGENT B0, `(.L_x_0) ;  /* 0x000000d000007945 */ /* 0x000fe20003800200 */
[----:B--2---:R-:W-:-:S04]  /*00e0*/  FADD R0, R4, UR6 ;  /* 0x0000000604007e21 */ /* 0x004fc80008000000 */
[----:B------:R-:W-:Y:S01]  /*00f0*/  VIADD R2, R0, 0xf3000000 ;  /* 0xf300000000027836 */ /* 0x000fe20000000000 */
[----:B------:R0:W1:Y:S04]  /*0100*/  MUFU.RSQ R7, R0 ;  /* 0x0000000000077308 */ /* 0x0000680000001400 */
[----:B------:R-:W-:-:S13]  /*0110*/  ISETP.GT.U32.AND P0, PT, R2, 0x727fffff, PT ;  /* 0x727fffff0200780c */ /* 0x000fda0003f04070 */
[----:B01----:R-:W-:Y:S05]  /*0120*/  @!P0 BRA `(.L_x_1) ;  /* 0x00000000000c8947 */ /* 0x003fea0003800000 */
[----:B------:R-:W-:-:S07]  /*0130*/  MOV R8, 0x150 ;  /* 0x0000015000087802 */ /* 0x000fce0000000f00 */
[----:B------:R-:W-:Y:S05]  /*0140*/  CALL.REL.NOINC `($__internal_1_$__cuda_sm20_sqrt_rn_f32_slowpath) ;  /* 0x0000000400307944 */ /* 0x000fea0003c00000 */
[----:B------:R-:W-:Y:S05]  /*0150*/  BRA `(.L_x_2) ;  /* 0x0000000000107947 */ /* 0x000fea0003800000 */
.L_x_1:
[----:B------:R-:W-:Y:S01]  /*0160*/  FMUL.FTZ R5, R0, R7 ;  /* 0x0000000700057220 */ /* 0x000fe20000410000 */
[----:B------:R-:W-:-:S03]  /*0170*/  FMUL.FTZ R2, R7, 0.5 ;  /* 0x3f00000007027820 */ /* 0x000fc60000410000 */
[----:B------:R-:W-:-:S04]  /*0180*/  FFMA R0, -R5, R5, R0 ;  /* 0x0000000505007223 */ /* 0x000fc80000000100 */
[----:B------:R-:W-:-:S07]  /*0190*/  FFMA R2, R0, R2, R5 ;  /* 0x0000000200027223 */ /* 0x000fce0000000005 */
.L_x_2:
[----:B------:R-:W-:Y:S05]  /*01a0*/  BSYNC.RECONVERGENT B0 ;  /* 0x0000000000007941 */ /* 0x000fea0003800200 */
.L_x_0:
[----:B------:R-:W-:Y:S01]  /*01b0*/  VIADD R0, R2, 0x1800000 ;  /* 0x0180000002007836 */ /* 0x000fe20000000000 */
[----:B------:R-:W-:Y:S04]  /*01c0*/  BSSY.RECONVERGENT B0, `(.L_x_3) ;  /* 0x000000b000007945 */ /* 0x000fe80003800200 */
[----:B------:R-:W-:-:S04]  /*01d0*/  LOP3.LUT R0, R0, 0x7f800000, RZ, 0xc0, !PT ;  /* 0x7f80000000007812 */ /* 0x000fc800078ec0ff */
[----:B------:R-:W-:-:S13]  /*01e0*/  ISETP.GT.U32.AND P0, PT, R0, 0x1ffffff, PT ;  /* 0x01ffffff0000780c */ /* 0x000fda0003f04070 */
[----:B------:R-:W-:Y:S05]  /*01f0*/  @P0 BRA `(.L_x_4) ;  /* 0x00000000000c0947 */ /* 0x000fea0003800000 */
[----:B------:R-:W-:-:S07]  /*0200*/  MOV R4, 0x220 ;  /* 0x0000022000047802 */ /* 0x000fce0000000f00 */
[----:B------:R-:W-:Y:S05]  /*0210*/  CALL.REL.NOINC `($__internal_0_$__cuda_sm20_rcp_rn_f32_slowpath) ;  /* 0x0000000000287944 */ /* 0x000fea0003c00000 */
[----:B------:R-:W-:Y:S05]  /*0220*/  BRA `(.L_x_5) ;  /* 0x0000000000107947 */ /* 0x000fea0003800000 */
.L_x_4:
[----:B------:R-:W0:Y:S02]  /*0230*/  MUFU.RCP R7, R2 ;  /* 0x0000000200077308 */ /* 0x000e240000001000 */
[----:B0-----:R-:W-:-:S04]  /*0240*/  FFMA R0, R7, R2, -1 ;  /* 0xbf80000007007423 */ /* 0x001fc80000000002 */
[----:B------:R-:W-:-:S04]  /*0250*/  FADD.FTZ R0, -R0, -RZ ;  /* 0x800000ff00007221 */ /* 0x000fc80000010100 */
[----:B------:R-:W-:-:S07]  /*0260*/  FFMA R7, R7, R0, R7 ;  /* 0x0000000007077223 */ /* 0x000fce0000000007 */
.L_x_5:
[----:B------:R-:W-:Y:S05]  /*0270*/  BSYNC.RECONVERGENT B0 ;  /* 0x0000000000007941 */ /* 0x000fea0003800200 */
.L_x_3:
[----:B------:R-:W0:Y:S02]  /*0280*/  LDC.64 R4, c[0x0][0x390] ;  /* 0x0000e400ff047b82 */ /* 0x000e240000000a00 */
[----:B0-----:R-:W-:-:S05]  /*0290*/  IMAD.WIDE R2, R3, 0x4, R4 ;  /* 0x0000000403027825 */ /* 0x001fca00078e0204 */
[----:B------:R-:W-:Y:S01]  /*02a0*/  STG.E desc[UR4][R2.64], R7 ;  /* 0x0000000702007986 */ /* 0x000fe2000c101904 */
[----:B------:R-:W-:Y:S05]  /*02b0*/  EXIT ;  /* 0x000000000000794d */ /* 0x000fea0003800000 */
        .weak           $__internal_0_$__cuda_sm20_rcp_rn_f32_slowpath
        .type           $__internal_0_$__cuda_sm20_rcp_rn_f32_slowpath,@function
        .size           $__internal_0_$__cuda_sm20_rcp_rn_f32_slowpath,($__internal_1_$__cuda_sm20_sqrt_rn_f32_slowpath - $__internal_0_$__cuda_sm20_rcp_rn_f32_slowpath)
$__internal_0_$__cuda_sm20_rcp_rn_f32_slowpath:
[----:B------:R-:W-:Y:S01]  /*02c0*/  SHF.L.U32 R0, R2, 0x1, RZ ;  /* 0x0000000102007819 */ /* 0x000fe200000006ff */
[----:B------:R-:W-:Y:S03]  /*02d0*/  BSSY.RECONVERGENT B1, `(.L_x_6) ;  /* 0x0000030000017945 */ /* 0x000fe60003800200 */
[----:B------:R-:W-:-:S04]  /*02e0*/  SHF.R.U32.HI R9, RZ, 0x18, R0 ;  /* 0x00000018ff097819 */ /* 0x000fc80000011600 */
[----:B------:R-:W-:-:S13]  /*02f0*/  ISETP.NE.U32.AND P0, PT, R9, RZ, PT ;  /* 0x000000ff0900720c */ /* 0x000fda0003f05070 */
[----:B------:R-:W-:Y:S05]  /*0300*/  @P0 BRA `(.L_x_7) ;  /* 0x0000000000280947 */ /* 0x000fea0003800000 */
[----:B------:R-:W-:-:S05]  /*0310*/  IMAD.SHL.U32 R0, R2, 0x2, RZ ;  /* 0x0000000202007824 */ /* 0x000fca00078e00ff */
[----:B------:R-:W-:-:S13]  /*0320*/  ISETP.NE.AND P0, PT, R0, RZ, PT ;  /* 0x000000ff0000720c */ /* 0x000fda0003f05270 */
[----:B------:R-:W-:Y:S01]  /*0330*/  @P0 FFMA R6, R2, 1.84467440737095516160e+19, RZ ;  /* 0x5f80000002060823 */ /* 0x000fe200000000ff */
[----:B------:R-:W-:Y:S08]  /*0340*/  @!P0 MUFU.RCP R5, R2 ;  /* 0x0000000200058308 */ /* 0x000ff00000001000 */
[----:B------:R-:W0:Y:S02]  /*0350*/  @P0 MUFU.RCP R7, R6 ;  /* 0x0000000600070308 */ /* 0x000e240000001000 */
[----:B0-----:R-:W-:-:S04]  /*0360*/  @P0 FFMA R0, R6, R7, -1 ;  /* 0xbf80000006000423 */ /* 0x001fc80000000007 */
[----:B------:R-:W-:-:S04]  /*0370*/  @P0 FADD.FTZ R0, -R0, -RZ ;  /* 0x800000ff00000221 */ /* 0x000fc80000010100 */
[----:B------:R-:W-:-:S04]  /*0380*/  @P0 FFMA R0, R7, R0, R7 ;  /* 0x0000000007000223 */ /* 0x000fc80000000007 */
[----:B------:R-:W-:Y:S01]  /*0390*/  @P0 FFMA R5, R0, 1.84467440737095516160e+19, RZ ;  /* 0x5f80000000050823 */ /* 0x000fe200000000ff */
[----:B------:R-:W-:Y:S06]  /*03a0*/  BRA `(.L_x_8) ;  /* 0x0000000000887947 */ /* 0x000fec0003800000 */
.L_x_7:
[----:B------:R-:W-:-:S05]  /*03b0*/  VIADD R11, R9, 0xffffff03 ;  /* 0xffffff03090b7836 */ /* 0x000fca0000000000 */
[----:B------:R-:W-:-:S13]  /*03c0*/  ISETP.GT.U32.AND P0, PT, R11, 0x1, PT ;  /* 0x000000010b00780c */ /* 0x000fda0003f04070 */
[----:B------:R-:W-:Y:S05]  /*03d0*/  @P0 BRA `(.L_x_9) ;  /* 0x0000000000780947 */ /* 0x000fea0003800000 */
[----:B------:R-:W-:Y:S01]  /*03e0*/  LOP3.LUT R0, R2, 0x7fffff, RZ, 0xc0, !PT ;  /* 0x007fffff02007812 */ /* 0x000fe200078ec0ff */
[----:B------:R-:W-:-:S03]  /*03f0*/  HFMA2 R8, -RZ, RZ, 0, 1.78813934326171875e-07 ;  /* 0x00000003ff087431 */ /* 0x000fc600000001ff */
[----:B------:R-:W-:-:S04]  /*0400*/  LOP3.LUT R0, R0, 0x3f800000, RZ, 0xfc, !PT ;  /* 0x3f80000000007812 */ /* 0x000fc800078efcff */
[----:B------:R-:W0:Y:S01]  /*0410*/  MUFU.RCP R5, R0 ;  /* 0x0000000000057308 */ /* 0x000e220000001000 */
[----:B------:R-:W-:Y:S01]  /*0420*/  SHF.L.U32 R8, R8, R11, RZ ;  /* 0x0000000b08087219 */ /* 0x000fe200000006ff */
[----:B0-----:R-:W-:-:S04]  /*0430*/  FFMA R6, R0, R5, -1 ;  /* 0xbf80000000067423 */ /* 0x001fc80000000005 */
[----:B------:R-:W-:-:S04]  /*0440*/  FADD.FTZ R6, -R6, -RZ ;  /* 0x800000ff06067221 */ /* 0x000fc80000010100 */
[CCC-:B------:R-:W-:Y:S01]  /*0450*/  FFMA.RM R7, R5.reuse, R6.reuse, R5.reuse ;  /* 0x0000000605077223 */ /* 0x1c0fe20000004005 */
[----:B------:R-:W-:-:S04]  /*0460*/  FFMA.RP R6, R5, R6, R5 ;  /* 0x0000000605067223 */ /* 0x000fc80000008005 */
[C---:B------:R-:W-:Y:S02]  /*0470*/  LOP3.LUT R5, R7.reuse, 0x7fffff, RZ, 0xc0, !PT ;  /* 0x007fffff07057812 */ /* 0x040fe400078ec0ff */
[----:B------:R-:W-:Y:S02]  /*0480*/  FSETP.NEU.FTZ.AND P0, PT, R7, R6, PT ;  /* 0x000000060700720b */ /* 0x000fe40003f1d000 */
[----:B------:R-:W-:Y:S02]  /*0490*/  LOP3.LUT R5, R5, 0x800000, RZ, 0xfc, !PT ;  /* 0x0080000005057812 */ /* 0x000fe400078efcff */
[----:B------:R-:W-:Y:S02]  /*04a0*/  SEL R6, RZ, 0xffffffff, !P0 ;  /* 0xffffffffff067807 */ /* 0x000fe40004000000 */
[----:B------:R-:W-:-:S03]  /*04b0*/  LOP3.LUT R8, R8, R5, RZ, 0xc0, !PT ;  /* 0x0000000508087212 */ /* 0x000fc600078ec0ff */
[----:B------:R-:W-:Y:S01]  /*04c0*/  IMAD.MOV R6, RZ, RZ, -R6 ;  /* 0x000000ffff067224 */ /* 0x000fe200078e0a06 */
[----:B------:R-:W-:-:S04]  /*04d0*/  SHF.R.U32.HI R8, RZ, R11, R8 ;  /* 0x0000000bff087219 */ /* 0x000fc80000011608 */
[----:B------:R-:W-:Y:S02]  /*04e0*/  LOP3.LUT P1, RZ, R6, R11, R5, 0xf8, !PT ;  /* 0x0000000b06ff7212 */ /* 0x000fe4000782f805 */
[C---:B------:R-:W-:Y:S02]  /*04f0*/  LOP3.LUT P0, RZ, R8.reuse, 0x1, RZ, 0xc0, !PT ;  /* 0x0000000108ff7812 */ /* 0x040fe4000780c0ff */
[----:B------:R-:W-:-:S04]  /*0500*/  LOP3.LUT P2, RZ, R8, 0x2, RZ, 0xc0, !PT ;  /* 0x0000000208ff7812 */ /* 0x000fc8000784c0ff */
[----:B------:R-:W-:Y:S02]  /*0510*/  PLOP3.LUT P0, PT, P0, P1, P2, 0xe0, 0x0 ;  /* 0x000000000000781c */ /* 0x000fe40000703c20 */
[----:B------:R-:W-:Y:S02]  /*0520*/  LOP3.LUT P1, RZ, R2, 0x7fffff, RZ, 0xc0, !PT ;  /* 0x007fffff02ff7812 */ /* 0x000fe4000782c0ff */
[----:B------:R-:W-:-:S04]  /*0530*/  SEL R0, RZ, 0x1, !P0 ;  /* 0x00000001ff007807 */ /* 0x000fc80004000000 */
[----:B------:R-:W-:-:S04]  /*0540*/  IADD3 R0, PT, PT, -R0, RZ, RZ ;  /* 0x000000ff00007210 */ /* 0x000fc80007ffe1ff */
[----:B------:R-:W-:Y:S01]  /*0550*/  ISETP.GE.AND P0, PT, R0, RZ, PT ;  /* 0x000000ff0000720c */ /* 0x000fe20003f06270 */
[----:B------:R-:W-:-:S05]  /*0560*/  VIADD R0, R9, 0xffffff04 ;  /* 0xffffff0409007836 */ /* 0x000fca0000000000 */
[----:B------:R-:W-:-:S07]  /*0570*/  SHF.R.U32.HI R5, RZ, R0, R5 ;  /* 0x00000000ff057219 */ /* 0x000fce0000011605 */
[----:B------:R-:W-:-:S05]  /*0580*/  @!P0 IADD3 R5, PT, PT, R5, 0x1, RZ ;  /* 0x0000000105058810 */ /* 0x000fca0007ffe0ff */
[----:B------:R-:W-:-:S05]  /*0590*/  @!P1 IMAD.SHL.U32 R5, R5, 0x2, RZ ;  /* 0x0000000205059824 */ /* 0x000fca00078e00ff */
[----:B------:R-:W-:Y:S01]  /*05a0*/  LOP3.LUT R5, R5, 0x80000000, R2, 0xf8, !PT ;  /* 0x8000000005057812 */ /* 0x000fe200078ef802 */
[----:B------:R-:W-:Y:S06]  /*05b0*/  BRA `(.L_x_8) ;  /* 0x0000000000047947 */ /* 0x000fec0003800000 */
.L_x_9:
[----:B------:R0:W1:Y:S02]  /*05c0*/  MUFU.RCP R5, R2 ;  /* 0x0000000200057308 */ /* 0x0000640000001000 */
.L_x_8:
[----:B------:R-:W-:Y:S05]  /*05d0*/  BSYNC.RECONVERGENT B1 ;  /* 0x0000000000017941 */ /* 0x000fea0003800200 */
.L_x_6:
[----:B-1----:R-:W-:Y:S01]  /*05e0*/  MOV R7, R5 ;  /* 0x0000000500077202 */ /* 0x002fe20000000f00 */
[----:B------:R-:W-:-:S04]  /*05f0*/  IMAD.MOV.U32 R5, RZ, RZ, 0x0 ;  /* 0x00000000ff057424 */ /* 0x000fc800078e00ff */
[----:B0-----:R-:W-:Y:S05]  /*0600*/  RET.REL.NODEC R4 `(_Z22estimate_invstd_kernelPKfifPf) ;  /* 0xfffffff8047c7950 */ /* 0x001fea0003c3ffff */
        .weak           $__internal_1_$__cuda_sm20_sqrt_rn_f32_slowpath
        .type           $__internal_1_$__cuda_sm20_sqrt_rn_f32_slowpath,@function
        .size           $__internal_1_$__cuda_sm20_sqrt_rn_f32_slowpath,(.L_x_80 - $__internal_1_$__cuda_sm20_sqrt_rn_f32_slowpath)
$__internal_1_$__cuda_sm20_sqrt_rn_f32_slowpath:
[----:B------:R-:W-:-:S13]  /*0610*/  LOP3.LUT P0, RZ, R0, 0x7fffffff, RZ, 0xc0, !PT ;  /* 0x7fffffff00ff7812 */ /* 0x000fda000780c0ff */
[----:B------:R-:W-:Y:S01]  /*0620*/  @!P0 MOV R2, R0 ;  /* 0x0000000000028202 */ /* 0x000fe20000000f00 */
[----:B------:R-:W-:Y:S06]  /*0630*/  @!P0 BRA `(.L_x_10) ;  /* 0x0000000000408947 */ /* 0x000fec0003800000 */
[----:B------:R-:W-:-:S13]  /*0640*/  FSETP.GEU.FTZ.AND P0, PT, R0, RZ, PT ;  /* 0x000000ff0000720b */ /* 0x000fda0003f1e000 */
[----:B------:R-:W-:Y:S01]  /*0650*/  @!P0 IMAD.MOV.U32 R2, RZ, RZ, 0x7fffffff ;  /* 0x7fffffffff028424 */ /* 0x000fe200078e00ff */
[----:B------:R-:W-:Y:S06]  /*0660*/  @!P0 BRA `(.L_x_10) ;  /* 0x0000000000348947 */ /* 0x000fec0003800000 */
[----:B------:R-:W-:-:S13]  /*0670*/  FSETP.GTU.FTZ.AND P0, PT, |R0|, +INF , PT ;  /* 0x7f8000000000780b */ /* 0x000fda0003f1c200 */
[----:B------:R-:W-:Y:S01]  /*0680*/  @P0 FADD.FTZ R2, R0, 1 ;  /* 0x3f80000000020421 */ /* 0x000fe20000010000 */
[----:B------:R-:W-:Y:S06]  /*0690*/  @P0 BRA `(.L_x_10) ;  /* 0x0000000000280947 */ /* 0x000fec0003800000 */
[----:B------:R-:W-:-:S13]  /*06a0*/  FSETP.NEU.FTZ.AND P0, PT, |R0|, +INF , PT ;  /* 0x7f8000000000780b */ /* 0x000fda0003f1d200 */
[----:B------:R-:W-:-:S04]  /*06b0*/  @P0 FFMA R4, R0, 1.84467440737095516160e+19, RZ ;  /* 0x5f80000000040823 */ /* 0x000fc800000000ff */
[----:B------:R-:W0:Y:S02]  /*06c0*/  @P0 MUFU.RSQ R5, R4 ;  /* 0x0000000400050308 */ /* 0x000e240000001400 */
[----:B0-----:R-:W-:Y:S01]  /*06d0*/  @P0 FMUL.FTZ R7, R4, R5 ;  /* 0x0000000504070220 */ /* 0x001fe20000410000 */
[----:B------:R-:W-:-:S03]  /*06e0*/  @P0 FMUL.FTZ R5, R5, 0.5 ;  /* 0x3f00000005050820 */ /* 0x000fc60000410000 */
[----:B------:R-:W-:-:S04]  /*06f0*/  @P0 FADD.FTZ R2, -R7, -RZ ;  /* 0x800000ff07020221 */ /* 0x000fc80000010100 */
[----:B------:R-:W-:Y:S01]  /*0700*/  @P0 FFMA R6, R7, R2, R4 ;  /* 0x0000000207060223 */ /* 0x000fe20000000004 */
[----:B------:R-:W-:-:S03]  /*0710*/  @!P0 MOV R2, R0 ;  /* 0x0000000000028202 */ /* 0x000fc60000000f00 */
[----:B------:R-:W-:-:S04]  /*0720*/  @P0 FFMA R5, R6, R5, R7 ;  /* 0x0000000506050223 */ /* 0x000fc80000000007 */
[----:B------:R-:W-:-:S07]  /*0730*/  @P0 FMUL.FTZ R2, R5, 2.3283064365386962891e-10 ;  /* 0x2f80000005020820 */ /* 0x000fce0000410000 */
.L_x_10:
[----:B------:R-:W-:Y:S02]  /*0740*/  HFMA2 R5, -RZ, RZ, 0, 0 ;  /* 0x00000000ff057431 */ /* 0x000fe400000001ff */
[----:B------:R-:W-:-:S04]  /*0750*/  IMAD.MOV.U32 R4, RZ, RZ, R8 ;  /* 0x000000ffff047224 */ /* 0x000fc800078e0008 */
[----:B------:R-:W-:Y:S05]  /*0760*/  RET.REL.NODEC R4 `(_Z22estimate_invstd_kernelPKfifPf) ;  /* 0xfffffff804247950 */ /* 0x000fea0003c3ffff */
.L_x_11:
[----:B------:R-:W-:-:S00]  /*0770*/  BRA `(.L_x_11) ;  /* 0xfffffffc00fc7947 */ /* 0x000fc0000383ffff */
[----:B------:R-:W-:-:S00]  /*0780*/  NOP ;  /* 0x0000000000007918 */ /* 0x000fc00000000000 */
[----:B------:R-:W-:-:S00]  /*0790*/  NOP ;  /* 0x0000000000007918 */ /* 0x000fc00000000000 */
[----:B------:R-:W-:-:S00]  /*07a0*/  NOP ;  /* 0x0000000000007918 */ /* 0x000fc00000000000 */
[----:B------:R-:W-:-:S00]  /*07b0*/  NOP ;  /* 0x0000000000007918 */ /* 0x000fc00000000000 */
[----:B------:R-:W-:-:S00]  /*07c0*/  NOP ;  /* 0x0000000000007918 */ /* 0x000fc00000000000 */
[----:B------:R-:W-:-:S00]  /*07d0*/  NOP ;  /* 0x0000000000007918 */ /* 0x000fc00000000000 */
[----:B------:R-:W-:-:S00]  /*07e0*/  NOP ;  /* 0x0000000000007918 */ /* 0x000fc00000000000 */
[----:B------:R-:W-:-:S00]  /*07f0*/  NOP ;  /* 0x0000000000007918 */ /* 0x000fc00000000000 */
.L_x_80:


//--------------------- .text._Z26estimate_online_var_kernelPKfiS0_S0_iiPf --------------------------
	.section	.text._Z26estimate_online_var_kernelPKfiS0_S0_iiPf,"ax",@progbits
	.align	128
        .global         _Z26estimate_online_var_kernelPKfiS0_S0_iiPf
        .type           _Z26estimate_online_var_kernelPKfiS0_S0_iiPf,@function
        .size           _Z26estimate_online_var_kernelPKfiS0_S0_iiPf,(.L_x_81 - _Z26estimate_online_var_kernelPKfiS0_S0_iiPf)
        .other          _Z26estimate_online_var_kernelPKfiS0_S0_iiPf,@"STO_CUDA_ENTRY STV_DEFAULT"
_Z26estimate_online_var_kernelPKfiS0_S0_iiPf:
.text._Z26estimate_online_var_kernelPKfiS0_S0_iiPf:
        /* <DEDUP_REMOVED lines=10> */
[----:B------:R-:W2:Y:S06]  /*00a0*/  LDCU UR4, c[0x0][0x3a0] ;  /* 0x00007400ff0477ac */ /* 0x000eac0008000800 */
[----:B------:R-:W3:Y:S08]  /*00b0*/  LDC.64 R2, c[0x0][0x390] ;  /* 0x0000e400ff027b82 */ /* 0x000ef00000000a00 */
[----:B------:R-:W4:Y:S01]  /*00c0*/  LDC.64 R4, c[0x0][0x3a8] ;  /* 0x0000ea00ff047b82 */ /* 0x000f220000000a00 */
[----:B0-----:R-:W-:-:S05]  /*00d0*/  IMAD.WIDE R10, R6, 0x4, R10 ;  /* 0x00000004060a7825 */ /* 0x001fca00078e020a */
[----:B-1----:R-:W2:Y:S01]  /*00e0*/  LDG.E R0, desc[UR6][R10.64] ;  /* 0x000000060a007981 */ /* 0x002ea2000c1e1900 */
[----:B---3--:R-:W-:-:S05]  /*00f0*/  IMAD.WIDE R2, R6, 0x4, R2 ;  /* 0x0000000406027825 */ /* 0x008fca00078e0202 */
[----:B------:R0:W5:Y:S01]  /*0100*/  LDG.E R8, desc[UR6][R2.64] ;  /* 0x0000000602087981 */ /* 0x000162000c1e1900 */
[----:B----4-:R-:W-:-:S05]  /*0110*/  IMAD.WIDE R4, R6, 0x4, R4 ;  /* 0x0000000406047825 */ /* 0x010fca00078e0204 */
[----:B------:R0:W5:Y:S01]  /*0120*/  LDG.E R9, desc[UR6][R4.64] ;  /* 0x0000000604097981 */ /* 0x000162000c1e1900 */
[----:B--2---:R-:W-:-:S04]  /*0130*/  I2FP.F32.S32 R7, UR4 ;  /* 0x0000000400077c45 */ /* 0x004fc80008201400 */
[----:B------:R-:W1:Y:S01]  /*0140*/  MUFU.RCP R12, R7 ;  /* 0x00000007000c7308 */ /* 0x000e620000001000 */
[----:B------:R-:W-:Y:S01]  /*0150*/  BSSY.RECONVERGENT B0, `(.L_x_12) ;  /* 0x000000d000007945 */ /* 0x000fe20003800200 */
[----:B-1----:R-:W-:-:S04]  /*0160*/  FFMA R13, -R7, R12, 1 ;  /* 0x3f800000070d7423 */ /* 0x002fc8000000010c */
[----:B------:R-:W-:Y:S02]  /*0170*/  FFMA R13, R12, R13, R12 ;  /* 0x0000000d0c0d7223 */ /* 0x000fe4000000000c */
[----:B------:R-:W1:Y:S02]  /*0180*/  FCHK P0, R0, R7 ;  /* 0x0000000700007302 */ /* 0x000e640000000000 */
[----:B------:R-:W-:-:S04]  /*0190*/  FFMA R10, R0, R13, RZ ;  /* 0x0000000d000a7223 */ /* 0x000fc800000000ff */
[----:B------:R-:W-:-:S04]  /*01a0*/  FFMA R11, -R7, R10, R0 ;  /* 0x0000000a070b7223 */ /* 0x000fc80000000100 */
[----:B------:R-:W-:Y:S01]  /*01b0*/  FFMA R10, R13, R11, R10 ;  /* 0x0000000b0d0a7223 */ /* 0x000fe2000000000a */
[----:B01----:R-:W-:Y:S06]  /*01c0*/  @!P0 BRA `(.L_x_13) ;  /* 0x0000000000148947 */ /* 0x003fec0003800000 */
[----:B------:R-:W-:Y:S01]  /*01d0*/  IMAD.MOV.U32 R3, RZ, RZ, R0 ;  /* 0x000000ffff037224 */ /* 0x000fe200078e0000 */
[----:B------:R-:W-:Y:S01]  /*01e0*/  MOV R12, 0x210 ;  /* 0x00000210000c7802 */ /* 0x000fe20000000f00 */
[----:B------:R-:W-:-:S07]  /*01f0*/  IMAD.MOV.U32 R0, RZ, RZ, R7 ;  /* 0x000000ffff007224 */ /* 0x000fce00078e0007 */
[----:B-----5:R-:W-:Y:S05]  /*0200*/  CALL.REL.NOINC `($__internal_2_$__cuda_sm3x_div_rn_noftz_f32_slowpath) ;  /* 0x0000000000a87944 */ /* 0x020fea0003c00000 */
[----:B------:R-:W-:-:S07]  /*0210*/  IMAD.MOV.U32 R10, RZ, RZ, R2 ;  /* 0x000000ffff0a7224 */ /* 0x000fce00078e0002 */
.L_x_13:
[----:B------:R-:W-:Y:S05]  /*0220*/  BSYNC.RECONVERGENT B0 ;  /* 0x0000000000007941 */ /* 0x000fea0003800200 */
.L_x_12:
[----:B------:R-:W0:Y:S01]  /*0230*/  LDC.64 R2, c[0x0][0x398] ;  /* 0x0000e600ff027b82 */ /* 0x000e220000000a00 */
[----:B------:R-:W1:Y:S01]  /*0240*/  LDCU UR4, c[0x0][0x3a4] ;  /* 0x00007480ff0477ac */ /* 0x000e620008000800 */
[----:B0-----:R-:W-:-:S06]  /*0250*/  IMAD.WIDE R2, R6, 0x4, R2 ;  /* 0x0000000406027825 */ /* 0x001fcc00078e0202 */
[----:B------:R-:W2:Y:S01]  /*0260*/  LDG.E R3, desc[UR6][R2.64] ;  /* 0x0000000602037981 */ /* 0x000ea2000c1e1900 */
[----:B-1----:R-:W-:Y:S01]  /*0270*/  I2FP.F32.S32 R0, UR4 ;  /* 0x0000000400007c45 */ /* 0x002fe20008201400 */
[----:B------:R-:W-:Y:S03]  /*0280*/  BSSY.RECONVERGENT B0, `(.L_x_14) ;  /* 0x000000c000007945 */ /* 0x000fe60003800200 */
[----:B------:R-:W0:Y:S02]  /*0290*/  MUFU.RCP R11, R0 ;  /* 0x00000000000b7308 */ /* 0x000e240000001000 */
[----:B0-----:R-:W-:-:S04]  /*02a0*/  FFMA R6, -R0, R11, 1 ;  /* 0x3f80000000067423 */ /* 0x001fc8000000010b */
[----:B------:R-:W-:Y:S02]  /*02b0*/  FFMA R6, R11, R6, R11 ;  /* 0x000000060b067223 */ /* 0x000fe4000000000b */
[----:B--2---:R-:W0:Y:S02]  /*02c0*/  FCHK P0, R3, R0 ;  /* 0x0000000003007302 */ /* 0x004e240000000000 */
[----:B------:R-:W-:-:S04]  /*02d0*/  FFMA R11, R3, R6, RZ ;  /* 0x00000006030b7223 */ /* 0x000fc800000000ff */
[----:B------:R-:W-:-:S04]  /*02e0*/  FFMA R12, -R0, R11, R3 ;  /* 0x0000000b000c7223 */ /* 0x000fc80000000103 */
[----:B------:R-:W-:Y:S01]  /*02f0*/  FFMA R11, R6, R12, R11 ;  /* 0x0000000c060b7223 */ /* 0x000fe2000000000b */
[----:B0-----:R-:W-:Y:S06]  /*0300*/  @!P0 BRA `(.L_x_15) ;  /* 0x00000000000c8947 */ /* 0x001fec0003800000 */
[----:B------:R-:W-:-:S07]  /*0310*/  MOV R12, 0x330 ;  /* 0x00000330000c7802 */ /* 0x000fce0000000f00 */
[----:B-----5:R-:W-:Y:S05]  /*0320*/  CALL.REL.NOINC `($__internal_2_$__cuda_sm3x_div_rn_noftz_f32_slowpath) ;  /* 0x0000000000607944 */ /* 0x020fea0003c00000 */
[----:B------:R-:W-:-:S07]  /*0330*/  IMAD.MOV.U32 R11, RZ, RZ, R2 ;  /* 0x000000ffff0b7224 */ /* 0x000fce00078e0002 */
.L_x_15:
[----:B------:R-:W-:Y:S05]  /*0340*/  BSYNC.RECONVERGENT B0 ;  /* 0x0000000000007941 */ /* 0x000fea0003800200 */
.L_x_14:
[----:B------:R-:W0:Y:S01]  /*0350*/  LDCU.64 UR4, c[0x0][0x3a0] ;  /* 0x00007400ff0477ac */ /* 0x000e220008000a00 */
[----:B------:R-:W-:Y:S01]  /*0360*/  FADD R10, -R11, R10 ;  /* 0x0000000a0b0a7221 */ /* 0x000fe20000000100 */
[----:B-----5:R-:W-:Y:S01]  /*0370*/  FADD R9, R9, R8 ;  /* 0x0000000809097221 */ /* 0x020fe20000000000 */
[----:B0-----:R-:W-:-:S06]  /*0380*/  UIADD3 UR4, UPT, UPT, UR4, UR5, URZ ;  /* 0x0000000504047290 */ /* 0x001fcc000fffe0ff */
[----:B------:R-:W-:-:S04]  /*0390*/  I2FP.F32.S32 R13, UR4 ;  /* 0x00000004000d7c45 */ /* 0x000fc80008201400 */
[----:B------:R-:W0:Y:S08]  /*03a0*/  MUFU.RCP R2, R13 ;  /* 0x0000000d00027308 */ /* 0x000e300000001000 */
[----:B------:R-:W1:Y:S01]  /*03b0*/  FCHK P0, R0, R13 ;  /* 0x0000000d00007302 */ /* 0x000e620000000000 */
[----:B0-----:R-:W-:-:S04]  /*03c0*/  FFMA R3, -R13, R2, 1 ;  /* 0x3f8000000d037423 */ /* 0x001fc80000000102 */
[----:B------:R-:W-:-:S04]  /*03d0*/  FFMA R3, R2, R3, R2 ;  /* 0x0000000302037223 */ /* 0x000fc80000000002 */
[----:B------:R-:W-:-:S04]  /*03e0*/  FFMA R2, R0, R3, RZ ;  /* 0x0000000300027223 */ /* 0x000fc800000000ff */
[----:B------:R-:W-:-:S04]  /*03f0*/  FFMA R6, -R13, R2, R0 ;  /* 0x000000020d067223 */ /* 0x000fc80000000100 */
[----:B------:R-:W-:Y:S01]  /*0400*/  FFMA R2, R3, R6, R2 ;  /* 0x0000000603027223 */ /* 0x000fe20000000002 */
[----:B-1----:R-:W-:Y:S06]  /*0410*/  @!P0 BRA `(.L_x_16) ;  /* 0x0000000000108947 */ /* 0x002fec0003800000 */
[----:B------:R-:W-:Y:S01]  /*0420*/  MOV R3, R0 ;  /* 0x0000000000037202 */ /* 0x000fe20000000f00 */
[----:B------:R-:W-:Y:S01]  /*0430*/  IMAD.MOV.U32 R0, RZ, RZ, R13 ;  /* 0x000000ffff007224 */ /* 0x000fe200078e000d */
[----:B------:R-:W-:-:S07]  /*0440*/  MOV R12, 0x460 ;  /* 0x00000460000c7802 */ /* 0x000fce0000000f00 */
[----:B------:R-:W-:Y:S05]  /*0450*/  CALL.REL.NOINC `($__internal_2_$__cuda_sm3x_div_rn_noftz_f32_slowpath) ;  /* 0x0000000000147944 */ /* 0x000fea0003c00000 */
.L_x_16:
[----:B------:R-:W-:-:S04]  /*0460*/  FMUL R7, R7, R2 ;  /* 0x0000000207077220 */ /* 0x000fc80000400000 */
[----:B------:R-:W-:-:S04]  /*0470*/  FMUL R7, R10, R7 ;  /* 0x000000070a077220 */ /* 0x000fc80000400000 */
[----:B------:R-:W-:-:S05]  /*0480*/  FFMA R7, R10, R7, R9 ;  /* 0x000000070a077223 */ /* 0x000fca0000000009 */
[----:B------:R-:W-:Y:S01]  /*0490*/  STG.E desc[UR6][R4.64], R7 ;  /* 0x0000000704007986 */ /* 0x000fe2000c101906 */
[----:B------:R-:W-:Y:S05]  /*04a0*/  EXIT ;  /* 0x000000000000794d */ /* 0x000fea0003800000 */
        .weak           $__internal_2_$__cuda_sm3x_div_rn_noftz_f32_slowpath
        .type           $__internal_2_$__cuda_sm3x_div_rn_noftz_f32_slowpath,@function
        .size           $__internal_2_$__cuda_sm3x_div_rn_noftz_f32_slowpath,(.L_x_81 - $__internal_2_$__cuda_sm3x_div_rn_noftz_f32_slowpath)
$__internal_2_$__cuda_sm3x_div_rn_noftz_f32_slowpath:
[----:B------:R-:W-:Y:S01]  /*04b0*/  SHF.R.U32.HI R13, RZ, 0x17, R0 ;  /* 0x00000017ff0d7819 */ /* 0x000fe20000011600 */
[----:B------:R-:W-:Y:S01]  /*04c0*/  BSSY.RECONVERGENT B1, `(.L_x_17) ;  /* 0x0000063000017945 */ /* 0x000fe20003800200 */
[----:B------:R-:W-:Y:S02]  /*04d0*/  SHF.R.U32.HI R2, RZ, 0x17, R3 ;  /* 0x00000017ff027819 */ /* 0x000fe40000011603 */
[----:B------:R-:W-:Y:S02]  /*04e0*/  LOP3.LUT R13, R13, 0xff, RZ, 0xc0, !PT ;  /* 0x000000ff0d0d7812 */ /* 0x000fe400078ec0ff */
[----:B------:R-:W-:Y:S02]  /*04f0*/  LOP3.LUT R14, R2, 0xff, RZ, 0xc0, !PT ;  /* 0x000000ff020e7812 */ /* 0x000fe400078ec0ff */
[----:B------:R-:W-:Y:S01]  /*0500*/  MOV R2, R0 ;  /* 0x0000000000027202 */ /* 0x000fe20000000f00 */
[----:B------:R-:W-:Y:S02]  /*0510*/  VIADD R16, R13, 0xffffffff ;  /* 0xffffffff0d107836 */ /* 0x000fe40000000000 */
[----:B------:R-:W-:-:S03]  /*0520*/  VIADD R15, R14, 0xffffffff ;  /* 0xffffffff0e0f7836 */ /* 0x000fc60000000000 */
[----:B------:R-:W-:-:S04]  /*0530*/  ISETP.GT.U32.AND P0, PT, R16, 0xfd, PT ;  /* 0x000000fd1000780c */ /* 0x000fc80003f04070 */
[----:B------:R-:W-:-:S13]  /*0540*/  ISETP.GT.U32.OR P0, PT, R15, 0xfd, P0 ;  /* 0x000000fd0f00780c */ /* 0x000fda0000704470 */
[----:B------:R-:W-:Y:S01]  /*0550*/  @!P0 IMAD.MOV.U32 R11, RZ, RZ, RZ ;  /* 0x000000ffff0b8224 */ /* 0x000fe200078e00ff */
[----:B------:R-:W-:Y:S06]  /*0560*/  @!P0 BRA `(.L_x_18) ;  /* 0x00000000005c8947 */ /* 0x000fec0003800000 */
[----:B------:R-:W-:Y:S02]  /*0570*/  FSETP.GTU.FTZ.AND P0, PT, |R3|, +INF , PT ;  /* 0x7f8000000300780b */ /* 0x000fe40003f1c200 */
[----:B------:R-:W-:-:S04]  /*0580*/  FSETP.GTU.FTZ.AND P1, PT, |R0|, +INF , PT ;  /* 0x7f8000000000780b */ /* 0x000fc80003f3c200 */
[----:B------:R-:W-:-:S13]  /*0590*/  PLOP3.LUT P0, PT, P0, P1, PT, 0xf8, 0x8f ;  /* 0x00000000008f781c */ /* 0x000fda0000703f70 */
[----:B------:R-:W-:Y:S05]  /*05a0*/  @P0 BRA `(.L_x_19) ;  /* 0x00000004004c0947 */ /* 0x000fea0003800000 */
[----:B------:R-:W-:-:S13]  /*05b0*/  LOP3.LUT P0, RZ, R2, 0x7fffffff, R3, 0xc8, !PT ;  /* 0x7fffffff02ff7812 */ /* 0x000fda000780c803 */
[----:B------:R-:W-:Y:S05]  /*05c0*/  @!P0 BRA `(.L_x_20) ;  /* 0x00000004003c8947 */ /* 0x000fea0003800000 */
[C---:B------:R-:W-:Y:S02]  /*05d0*/  FSETP.NEU.FTZ.AND P2, PT, |R3|.reuse, +INF , PT ;  /* 0x7f8000000300780b */ /* 0x040fe40003f5d200 */
[----:B------:R-:W-:Y:S02]  /*05e0*/  FSETP.NEU.FTZ.AND P1, PT, |R0|, +INF , PT ;  /* 0x7f8000000000780b */ /* 0x000fe40003f3d200 */
[----:B------:R-:W-:-:S11]  /*05f0*/  FSETP.NEU.FTZ.AND P0, PT, |R3|, +INF , PT ;  /* 0x7f8000000300780b */ /* 0x000fd60003f1d200 */
[----:B------:R-:W-:Y:S05]  /*0600*/  @!P1 BRA !P2, `(.L_x_20) ;  /* 0x00000004002c9947 */ /* 0x000fea0005000000 */
[----:B------:R-:W-:-:S04]  /*0610*/  LOP3.LUT P2, RZ, R3, 0x7fffffff, RZ, 0xc0, !PT ;  /* 0x7fffffff03ff7812 */ /* 0x000fc8000784c0ff */
[----:B------:R-:W-:-:S13]  /*0620*/  PLOP3.LUT P1, PT, P1, P2, PT, 0x2f, 0xf2 ;  /* 0x0000000000f2781c */ /* 0x000fda0000f24577 */
[----:B------:R-:W-:Y:S05]  /*0630*/  @P1 BRA `(.L_x_21) ;  /* 0x0000000400181947 */ /* 0x000fea0003800000 */
[----:B------:R-:W-:-:S04]  /*0640*/  LOP3.LUT P1, RZ, R2, 0x7fffffff, RZ, 0xc0, !PT ;  /* 0x7fffffff02ff7812 */ /* 0x000fc8000782c0ff */
[----:B------:R-:W-:-:S13]  /*0650*/  PLOP3.LUT P0, PT, P0, P1, PT, 0x2f, 0xf2 ;  /* 0x0000000000f2781c */ /* 0x000fda0000702577 */
[----:B------:R-:W-:Y:S05]  /*0660*/  @P0 BRA `(.L_x_22) ;  /* 0x0000000400000947 */ /* 0x000fea0003800000 */
[----:B------:R-:W-:Y:S02]  /*0670*/  ISETP.GE.AND P0, PT, R15, RZ, PT ;  /* 0x000000ff0f00720c */ /* 0x000fe40003f06270 */
[----:B------:R-:W-:-:S11]  /*0680*/  ISETP.GE.AND P1, PT, R16, RZ, PT ;  /* 0x000000ff1000720c */ /* 0x000fd60003f26270 */
[----:B------:R-:W-:Y:S02]  /*0690*/  @P0 IMAD.MOV.U32 R11, RZ, RZ, RZ ;  /* 0x000000ffff0b0224 */ /* 0x000fe400078e00ff */
[----:B------:R-:W-:Y:S01]  /*06a0*/  @!P0 FFMA R3, R3, 1.84467440737095516160e+19, RZ ;  /* 0x5f80000003038823 */ /* 0x000fe200000000ff */
[----:B------:R-:W-:Y:S02]  /*06b0*/  @!P0 IMAD.MOV.U32 R11, RZ, RZ, -0x40 ;  /* 0xffffffc0ff0b8424 */ /* 0x000fe400078e00ff */
[----:B------:R-:W-:-:S03]  /*06c0*/  @!P1 FFMA R2, R0, 1.84467440737095516160e+19, RZ ;  /* 0x5f80000000029823 */ /* 0x000fc600000000ff */
[----:B------:R-:W-:-:S07]  /*06d0*/  @!P1 IADD3 R11, PT, PT, R11, 0x40, RZ ;  /* 0x000000400b0b9810 */ /* 0x000fce0007ffe0ff */
.L_x_18:
[----:B------:R-:W-:Y:S01]  /*06e0*/  LEA R15, R13, 0xc0800000, 0x17 ;  /* 0xc08000000d0f7811 */ /* 0x000fe200078eb8ff */
[----:B------:R-:W-:Y:S01]  /*06f0*/  VIADD R14, R14, 0xffffff81 ;  /* 0xffffff810e0e7836 */ /* 0x000fe20000000000 */
[----:B------:R-:W-:Y:S03]  /*0700*/  BSSY.RECONVERGENT B2, `(.L_x_23) ;  /* 0x0000035000027945 */ /* 0x000fe60003800200 */
[----:B------:R-:W-:Y:S02]  /*0710*/  IMAD.IADD R15, R2, 0x1, -R15 ;  /* 0x00000001020f7824 */ /* 0x000fe400078e0a0f */
[C---:B------:R-:W-:Y:S01]  /*0720*/  IMAD R2, R14.reuse, -0x800000, R3 ;  /* 0xff8000000e027824 */ /* 0x040fe200078e0203 */
[----:B------:R-:W-:Y:S01]  /*0730*/  IADD3 R14, PT, PT, R14, 0x7f, -R13 ;  /* 0x0000007f0e0e7810 */ /* 0x000fe20007ffe80d */
[----:B------:R-:W0:Y:S01]  /*0740*/  MUFU.RCP R16, R15 ;  /* 0x0000000f00107308 */ /* 0x000e220000001000 */
[----:B------:R-:W-:-:S03]  /*0750*/  FADD.FTZ R17, -R15, -RZ ;  /* 0x800000ff0f117221 */ /* 0x000fc60000010100 */
[----:B------:R-:W-:Y:S02]  /*0760*/  IMAD.IADD R14, R14, 0x1, R11 ;  /* 0x000000010e0e7824 */ /* 0x000fe400078e020b */
[----:B0-----:R-:W-:-:S04]  /*0770*/  FFMA R19, R16, R17, 1 ;  /* 0x3f80000010137423 */ /* 0x001fc80000000011 */
[----:B------:R-:W-:-:S04]  /*0780*/  FFMA R3, R16, R19, R16 ;  /* 0x0000001310037223 */ /* 0x000fc80000000010 */
[----:B------:R-:W-:-:S04]  /*0790*/  FFMA R16, R2, R3, RZ ;  /* 0x0000000302107223 */ /* 0x000fc800000000ff */
[----:B------:R-:W-:-:S04]  /*07a0*/  FFMA R18, R17, R16, R2 ;  /* 0x0000001011127223 */ /* 0x000fc80000000002 */
[----:B------:R-:W-:-:S04]  /*07b0*/  FFMA R18, R3, R18, R16 ;  /* 0x0000001203127223 */ /* 0x000fc80000000010 */
[----:B------:R-:W-:-:S04]  /*07c0*/  FFMA R17, R17, R18, R2 ;  /* 0x0000001211117223 */ /* 0x000fc80000000002 */
[----:B------:R-:W-:-:S05]  /*07d0*/  FFMA R2, R3, R17, R18 ;  /* 0x0000001103027223 */ /* 0x000fca0000000012 */
[----:B------:R-:W-:-:S04]  /*07e0*/  SHF.R.U32.HI R13, RZ, 0x17, R2 ;  /* 0x00000017ff0d7819 */ /* 0x000fc80000011602 */
[----:B------:R-:W-:-:S04]  /*07f0*/  LOP3.LUT R13, R13, 0xff, RZ, 0xc0, !PT ;  /* 0x000000ff0d0d7812 */ /* 0x000fc800078ec0ff */
[----:B------:R-:W-:-:S05]  /*0800*/  IADD3 R15, PT, PT, R13, R14, RZ ;  /* 0x0000000e0d0f7210 */ /* 0x000fca0007ffe0ff */
[----:B------:R-:W-:-:S05]  /*0810*/  VIADD R11, R15, 0xffffffff ;  /* 0xffffffff0f0b7836 */ /* 0x000fca0000000000 */
[----:B------:R-:W-:-:S13]  /*0820*/  ISETP.GE.U32.AND P0, PT, R11, 0xfe, PT ;  /* 0x000000fe0b00780c */ /* 0x000fda0003f06070 */
[----:B------:R-:W-:Y:S05]  /*0830*/  @!P0 BRA `(.L_x_24) ;  /* 0x0000000000808947 */ /* 0x000fea0003800000 */
[----:B------:R-:W-:-:S13]  /*0840*/  ISETP.GT.AND P0, PT, R15, 0xfe, PT ;  /* 0x000000fe0f00780c */ /* 0x000fda0003f04270 */
[----:B------:R-:W-:Y:S05]  /*0850*/  @P0 BRA `(.L_x_25) ;  /* 0x00000000006c0947 */ /* 0x000fea0003800000 */
[----:B------:R-:W-:-:S13]  /*0860*/  ISETP.GE.AND P0, PT, R15, 0x1, PT ;  /* 0x000000010f00780c */ /* 0x000fda0003f06270 */
[----:B------:R-:W-:Y:S05]  /*0870*/  @P0 BRA `(.L_x_26) ;  /* 0x0000000000740947 */ /* 0x000fea0003800000 */
[----:B------:R-:W-:Y:S02]  /*0880*/  ISETP.GE.AND P0, PT, R15, -0x18, PT ;  /* 0xffffffe80f00780c */ /* 0x000fe40003f06270 */
[----:B------:R-:W-:-:S11]  /*0890*/  LOP3.LUT R2, R2, 0x80000000, RZ, 0xc0, !PT ;  /* 0x8000000002027812 */ /* 0x000fd600078ec0ff */
[----:B------:R-:W-:Y:S05]  /*08a0*/  @!P0 BRA `(.L_x_26) ;  /* 0x0000000000688947 */ /* 0x000fea0003800000 */
[-CC-:B------:R-:W-:Y:S01]  /*08b0*/  FFMA.RZ R11, R3, R17.reuse, R18.reuse ;  /* 0x00000011030b7223 */ /* 0x180fe2000000c012 */
[----:B------:R-:W-:Y:S02]  /*08c0*/  VIADD R16, R15, 0x20 ;  /* 0x000000200f107836 */ /* 0x000fe40000000000 */
[-CC-:B------:R-:W-:Y:S01]  /*08d0*/  FFMA.RM R14, R3, R17.reuse, R18.reuse ;  /* 0x00000011030e7223 */ /* 0x180fe20000004012 */
[----:B------:R-:W-:Y:S02]  /*08e0*/  ISETP.NE.AND P2, PT, R15, RZ, PT ;  /* 0x000000ff0f00720c */ /* 0x000fe40003f45270 */
[----:B------:R-:W-:Y:S01]  /*08f0*/  LOP3.LUT R13, R11, 0x7fffff, RZ, 0xc0, !PT ;  /* 0x007fffff0b0d7812 */ /* 0x000fe200078ec0ff */
[----:B------:R-:W-:Y:S01]  /*0900*/  FFMA.RP R11, R3, R17, R18 ;  /* 0x00000011030b7223 */ /* 0x000fe20000008012 */
[----:B------:R-:W-:Y:S01]  /*0910*/  IMAD.MOV R3, RZ, RZ, -R15 ;  /* 0x000000ffff037224 */ /* 0x000fe200078e0a0f */
[----:B------:R-:W-:Y:S02]  /*0920*/  ISETP.NE.AND P1, PT, R15, RZ, PT ;  /* 0x000000ff0f00720c */ /* 0x000fe40003f25270 */
[----:B------:R-:W-:-:S02]  /*0930*/  LOP3.LUT R13, R13, 0x800000, RZ, 0xfc, !PT ;  /* 0x008000000d0d7812 */ /* 0x000fc400078efcff */
[----:B------:R-:W-:Y:S02]  /*0940*/  FSETP.NEU.FTZ.AND P0, PT, R11, R14, PT ;  /* 0x0000000e0b00720b */ /* 0x000fe40003f1d000 */
[----:B------:R-:W-:Y:S02]  /*0950*/  SHF.L.U32 R16, R13, R16, RZ ;  /* 0x000000100d107219 */ /* 0x000fe400000006ff */
[----:B------:R-:W-:Y:S02]  /*0960*/  SEL R14, R3, RZ, P2 ;  /* 0x000000ff030e7207 */ /* 0x000fe40001000000 */
[----:B------:R-:W-:Y:S02]  /*0970*/  ISETP.NE.AND P1, PT, R16, RZ, P1 ;  /* 0x000000ff1000720c */ /* 0x000fe40000f25270 */
[----:B------:R-:W-:Y:S02]  /*0980*/  SHF.R.U32.HI R14, RZ, R14, R13 ;  /* 0x0000000eff0e7219 */ /* 0x000fe4000001160d */
[----:B------:R-:W-:-:S02]  /*0990*/  PLOP3.LUT P0, PT, P0, P1, PT, 0xf8, 0x8f ;  /* 0x00000000008f781c */ /* 0x000fc40000703f70 */
[----:B------:R-:W-:Y:S02]  /*09a0*/  SHF.R.U32.HI R16, RZ, 0x1, R14 ;  /* 0x00000001ff107819 */ /* 0x000fe4000001160e */
[----:B------:R-:W-:-:S04]  /*09b0*/  SEL R3, RZ, 0x1, !P0 ;  /* 0x00000001ff037807 */ /* 0x000fc80004000000 */
[----:B------:R-:W-:-:S04]  /*09c0*/  LOP3.LUT R3, R3, 0x1, R16, 0xf8, !PT ;  /* 0x0000000103037812 */ /* 0x000fc800078ef810 */
[----:B------:R-:W-:-:S04]  /*09d0*/  LOP3.LUT R3, R3, R14, RZ, 0xc0, !PT ;  /* 0x0000000e03037212 */ /* 0x000fc800078ec0ff */
[----:B------:R-:W-:-:S04]  /*09e0*/  IADD3 R3, PT, PT, R16, R3, RZ ;  /* 0x0000000310037210 */ /* 0x000fc80007ffe0ff */
[----:B------:R-:W-:Y:S01]  /*09f0*/  LOP3.LUT R2, R3, R2, RZ, 0xfc, !PT ;  /* 0x0000000203027212 */ /* 0x000fe200078efcff */
[----:B------:R-:W-:Y:S06]  /*0a00*/  BRA `(.L_x_26) ;  /* 0x0000000000107947 */ /* 0x000fec0003800000 */
.L_x_25:
[----:B------:R-:W-:-:S04]  /*0a10*/  LOP3.LUT R2, R2, 0x80000000, RZ, 0xc0, !PT ;  /* 0x8000000002027812 */ /* 0x000fc800078ec0ff */
[----:B------:R-:W-:Y:S01]  /*0a20*/  LOP3.LUT R2, R2, 0x7f800000, RZ, 0xfc, !PT ;  /* 0x7f80000002027812 */ /* 0x000fe200078efcff */
[----:B------:R-:W-:Y:S06]  /*0a30*/  BRA `(.L_x_26) ;  /* 0x0000000000047947 */ /* 0x000fec0003800000 */
.L_x_24:
[----:B------:R-:W-:-:S07]  /*0a40*/  IMAD R2, R14, 0x800000, R2 ;  /* 0x008000000e027824 */ /* 0x000fce00078e0202 */
.L_x_26:
[----:B------:R-:W-:Y:S05]  /*0a50*/  BSYNC.RECONVERGENT B2 ;  /* 0x0000000000027941 */ /* 0x000fea0003800200 */
.L_x_23:
[----:B------:R-:W-:Y:S05]  /*0a60*/  BRA `(.L_x_27) ;  /* 0x0000000000207947 */ /* 0x000fea0003800000 */
.L_x_22:
[----:B------:R-:W-:-:S04]  /*0a70*/  LOP3.LUT R2, R2, 0x80000000, R3, 0x48, !PT ;  /* 0x8000000002027812 */ /* 0x000fc800078e4803 */
[----:B------:R-:W-:Y:S01]  /*0a80*/  LOP3.LUT R2, R2, 0x7f800000, RZ, 0xfc, !PT ;  /* 0x7f80000002027812 */ /* 0x000fe200078efcff */
[----:B------:R-:W-:Y:S06]  /*0a90*/  BRA `(.L_x_27) ;  /* 0x0000000000147947 */ /* 0x000fec0003800000 */
.L_x_21:
[----:B------:R-:W-:Y:S01]  /*0aa0*/  LOP3.LUT R2, R2, 0x80000000, R3, 0x48, !PT ;  /* 0x8000000002027812 */ /* 0x000fe200078e4803 */
[----:B------:R-:W-:Y:S06]  /*0ab0*/  BRA `(.L_x_27) ;  /* 0x00000000000c7947 */ /* 0x000fec0003800000 */
.L_x_20:
[----:B------:R-:W0:Y:S01]  /*0ac0*/  MUFU.RSQ R2, -QNAN ;  /* 0xffc0000000027908 */ /* 0x000e220000001400 */
[----:B------:R-:W-:Y:S05]  /*0ad0*/  BRA `(.L_x_27) ;  /* 0x0000000000047947 */ /* 0x000fea0003800000 */
.L_x_19:
[----:B------:R-:W-:-:S07]  /*0ae0*/  FADD.FTZ R2, R3, R0 ;  /* 0x0000000003027221 */ /* 0x000fce0000010000 */
.L_x_27:
[----:B------:R-:W-:Y:S05]  /*0af0*/  BSYNC.RECONVERGENT B1 ;  /* 0x0000000000017941 */ /* 0x000fea0003800200 */
.L_x_17:
[----:B------:R-:W-:-:S04]  /*0b00*/  IMAD.MOV.U32 R13, RZ, RZ, 0x0 ;  /* 0x00000000ff0d7424 */ /* 0x000fc800078e00ff */
[----:B0-----:R-:W-:Y:S05]  /*0b10*/  RET.REL.NODEC R12 `(_Z26estimate_online_var_kernelPKfiS0_S0_iiPf) ;  /* 0xfffffff40c387950 */ /* 0x001fea0003c3ffff */
.L_x_28:
        /* <DEDUP_REMOVED lines=14> */
.L_x_81:


//--------------------- .text._Z35estimate_conv_var_fast_batch_kernelPKfiiiS0_Pf --------------------------
	.section	.text._Z35estimate_conv_var_fast_batch_kernelPKfiiiS0_Pf,"ax",@progbits
	.align	128
        .global         _Z35estimate_conv_var_fast_batch_kernelPKfiiiS0_Pf
        .type           _Z35estimate_conv_var_fast_batch_kernelPKfiiiS0_Pf,@function
        .size           _Z35estimate_conv_var_fast_batch_kernelPKfiiiS0_Pf,(.L_x_82 - _Z35estimate_conv_var_fast_batch_kernelPKfiiiS0_Pf)
        .other          _Z35estimate_conv_var_fast_batch_kernelPKfiiiS0_Pf,@"STO_CUDA_ENTRY STV_DEFAULT"
_Z35estimate_conv_var_fast_batch_kernelPKfiiiS0_Pf:
.text._Z35estimate_conv_var_fast_batch_kernelPKfiiiS0_Pf:
[----:B------:R-:W-:Y:S08]  /*0000*/  LDC R1, c[0x0][0x37c] ;  /* 0x0000df00ff017b82 */ /* 0x000ff00000000800 */
[----:B------:R-:W0:Y:S01]  /*0010*/  LDC.64 R2, c[0x0][0x388] ;  /* 0x0000e200ff027b82 */ /* 0x000e220000000a00 */
[----:B------:R-:W1:Y:S01]  /*0020*/  S2R R8, SR_TID.X ;  /* 0x0000000000087919 */ /* 0x000e620000002100 */
[----:B------:R-:W2:Y:S06]  /*0030*/  LDCU UR6, c[0x0][0x390] ;  /* 0x00007200ff0677ac */ /* 0x000eac0008000800 */
[----:B------:R-:W1:Y:S08]  /*0040*/  S2UR UR4, SR_CTAID.X ;  /* 0x00000000000479c3 */ /* 0x000e700000002500 */
[----:B------:R-:W1:Y:S01]  /*0050*/  LDC R7, c[0x0][0x360] ;  /* 0x0000d800ff077b82 */ /* 0x000e620000000800 */
[----:B0-----:R-:W-:Y:S01]  /*0060*/  IABS R6, R3 ;  /* 0x0000000300067213 */ /* 0x001fe20000000000 */
[----:B------:R-:W-:-:S03]  /*0070*/  VIADD R0, R2, 0x1f ;  /* 0x0000001f02007836 */ /* 0x000fc60000000000 */
[----:B------:R-:W0:Y:S02]  /*0080*/  I2F.RP R4, R6 ;  /* 0x0000000600047306 */ /* 0x000e240000209400 */
[----:B------:R-:W-:-:S04]  /*0090*/  SHF.R.S32.HI R5, RZ, 0x1f, R0 ;  /* 0x0000001fff057819 */ /* 0x000fc80000011400 */
[----:B------:R-:W-:-:S04]  /*00a0*/  LEA.HI R0, R5, R0, RZ, 0x5 ;  /* 0x0000000005007211 */ /* 0x000fc800078f28ff */
[----:B------:R-:W-:Y:S01]  /*00b0*/  SHF.R.S32.HI R0, RZ, 0x5, R0 ;  /* 0x00000005ff007819 */ /* 0x000fe20000011400 */
[----:B-1----:R-:W-:-:S03]  /*00c0*/  IMAD R8, R7, UR4, R8 ;  /* 0x0000000407087c24 */ /* 0x002fc6000f8e0208 */
[----:B------:R-:W-:Y:S01]  /*00d0*/  IABS R9, R0 ;  /* 0x0000000000097213 */ /* 0x000fe20000000000 */
[----:B0-----:R-:W0:Y:S01]  /*00e0*/  MUFU.RCP R4, R4 ;  /* 0x0000000400047308 */ /* 0x001e220000001000 */
[----:B------:R-:W-:Y:S01]  /*00f0*/  IMAD R5, R0, R3, RZ ;  /* 0x0000000300057224 */ /* 0x000fe200078e02ff */
[----:B------:R-:W-:-:S04]  /*0100*/  IABS R12, R8 ;  /* 0x00000008000c7213 */ /* 0x000fc80000000000 */
[-C--:B------:R-:W-:Y:S02]  /*0110*/  IABS R16, R5.reuse ;  /* 0x0000000500107213 */ /* 0x080fe40000000000 */
[----:B------:R-:W-:Y:S01]  /*0120*/  I2F.RP R14, R9 ;  /* 0x00000009000e7306 */ /* 0x000fe20000209400 */
[----:B------:R-:W-:Y:S02]  /*0130*/  ISETP.NE.AND P4, PT, R5, RZ, PT ;  /* 0x000000ff0500720c */ /* 0x000fe40003f85270 */
[----:B------:R-:W-:Y:S01]  /*0140*/  IMAD.MOV R16, RZ, RZ, -R16 ;  /* 0x000000ffff107224 */ /* 0x000fe200078e0a10 */
[----:B0-----:R-:W-:Y:S02]  /*0150*/  IADD3 R10, PT, PT, R4, 0xffffffe, RZ ;  /* 0x0ffffffe040a7810 */ /* 0x001fe40007ffe0ff */
[----:B------:R-:W-:Y:S02]  /*0160*/  IABS R4, R5 ;  /* 0x0000000500047213 */ /* 0x000fe40000000000 */
[----:B------:R0:W1:Y:S08]  /*0170*/  F2I.FTZ.U32.TRUNC.NTZ R11, R10 ;  /* 0x0000000a000b7305 */ /* 0x000070000021f000 */
[----:B------:R-:W3:Y:S01]  /*0180*/  I2F.RP R15, R4 ;  /* 0x00000004000f7306 */ /* 0x000ee20000209400 */
[----:B0-----:R-:W-:Y:S01]  /*0190*/  IMAD.MOV.U32 R10, RZ, RZ, RZ ;  /* 0x000000ffff0a7224 */ /* 0x001fe200078e00ff */
[----:B-1----:R-:W-:-:S06]  /*01a0*/  IADD3 R13, PT, PT, RZ, -R11, RZ ;  /* 0x8000000bff0d7210 */ /* 0x002fcc0007ffe0ff */
[----:B------:R-:W0:Y:S01]  /*01b0*/  MUFU.RCP R14, R14 ;  /* 0x0000000e000e7308 */ /* 0x000e220000001000 */
[----:B------:R-:W-:-:S04]  /*01c0*/  IMAD R7, R13, R6, RZ ;  /* 0x000000060d077224 */ /* 0x000fc800078e02ff */
[----:B------:R-:W-:Y:S01]  /*01d0*/  IMAD.HI.U32 R10, R11, R7, R10 ;  /* 0x000000070b0a7227 */ /* 0x000fe200078e000a */
[----:B------:R-:W-:Y:S02]  /*01e0*/  MOV R11, R12 ;  /* 0x0000000c000b7202 */ /* 0x000fe40000000f00 */
[----:B---3--:R-:W1:Y:S03]  /*01f0*/  MUFU.RCP R15, R15 ;  /* 0x0000000f000f7308 */ /* 0x008e660000001000 */
[----:B------:R-:W-:Y:S01]  /*0200*/  IMAD.HI.U32 R10, R10, R11, RZ ;  /* 0x0000000b0a0a7227 */ /* 0x000fe200078e00ff */
[----:B0-----:R-:W-:-:S03]  /*0210*/  IADD3 R7, PT, PT, R14, 0xffffffe, RZ ;  /* 0x0ffffffe0e077810 */ /* 0x001fc60007ffe0ff */
[----:B------:R-:W-:-:S04]  /*0220*/  IMAD.MOV R13, RZ, RZ, -R10 ;  /* 0x000000ffff0d7224 */ /* 0x000fc800078e0a0a */
[C---:B------:R-:W-:Y:S01]  /*0230*/  IMAD R13, R6.reuse, R13, R11 ;  /* 0x0000000d060d7224 */ /* 0x040fe200078e020b */
[----:B------:R-:W0:Y:S04]  /*0240*/  F2I.FTZ.U32.TRUNC.NTZ R7, R7 ;  /* 0x0000000700077305 */ /* 0x000e28000021f000 */
[----:B------:R-:W-:Y:S02]  /*0250*/  ISETP.GT.U32.AND P1, PT, R6, R13, PT ;  /* 0x0000000d0600720c */ /* 0x000fe40003f24070 */
[----:B-1----:R-:W-:-:S11]  /*0260*/  IADD3 R12, PT, PT, R15, 0xffffffe, RZ ;  /* 0x0ffffffe0f0c7810 */ /* 0x002fd60007ffe0ff */
[----:B------:R-:W-:Y:S02]  /*0270*/  @!P1 IMAD.IADD R13, R13, 0x1, -R6 ;  /* 0x000000010d0d9824 */ /* 0x000fe400078e0a06 */
[----:B------:R-:W-:Y:S01]  /*0280*/  @!P1 VIADD R10, R10, 0x1 ;  /* 0x000000010a0a9836 */ /* 0x000fe20000000000 */
[----:B------:R-:W-:Y:S02]  /*0290*/  ISETP.NE.AND P1, PT, R3, RZ, PT ;  /* 0x000000ff0300720c */ /* 0x000fe40003f25270 */
[----:B------:R-:W-:Y:S02]  /*02a0*/  ISETP.GE.U32.AND P0, PT, R13, R6, PT ;  /* 0x000000060d00720c */ /* 0x000fe40003f06070 */
[----:B------:R-:W-:Y:S01]  /*02b0*/  LOP3.LUT R6, R8, R3, RZ, 0x3c, !PT ;  /* 0x0000000308067212 */ /* 0x000fe200078e3cff */
[----:B------:R1:W3:Y:S03]  /*02c0*/  F2I.FTZ.U32.TRUNC.NTZ R13, R12 ;  /* 0x0000000c000d7305 */ /* 0x0002e6000021f000 */
[----:B------:R-:W-:-:S02]  /*02d0*/  ISETP.GE.AND P2, PT, R6, RZ, PT ;  /* 0x000000ff0600720c */ /* 0x000fc40003f46270 */
[----:B0-----:R-:W-:Y:S01]  /*02e0*/  IADD3 R6, PT, PT, RZ, -R7, RZ ;  /* 0x80000007ff067210 */ /* 0x001fe20007ffe0ff */
[----:B-1----:R-:W-:-:S04]  /*02f0*/  IMAD.MOV.U32 R12, RZ, RZ, RZ ;  /* 0x000000ffff0c7224 */ /* 0x002fc800078e00ff */
[----:B------:R-:W-:Y:S02]  /*0300*/  IMAD R15, R6, R9, RZ ;  /* 0x00000009060f7224 */ /* 0x000fe400078e02ff */
[----:B------:R-:W-:Y:S02]  /*0310*/  HFMA2 R6, -RZ, RZ, 0, 0 ;  /* 0x00000000ff067431 */ /* 0x000fe400000001ff */
[----:B------:R-:W-:Y:S01]  /*0320*/  @P0 VIADD R10, R10, 0x1 ;  /* 0x000000010a0a0836 */ /* 0x000fe20000000000 */
[----:B---3--:R-:W-:-:S03]  /*0330*/  IADD3 R17, PT, PT, RZ, -R13, RZ ;  /* 0x8000000dff117210 */ /* 0x008fc60007ffe0ff */
[----:B------:R-:W-:Y:S01]  /*0340*/  @!P2 IMAD.MOV R10, RZ, RZ, -R10 ;  /* 0x000000ffff0aa224 */ /* 0x000fe200078e0a0a */
[----:B------:R-:W-:Y:S01]  /*0350*/  @!P1 LOP3.LUT R10, RZ, R3, RZ, 0x33, !PT ;  /* 0x00000003ff0a9212 */ /* 0x000fe200078e33ff */
[----:B------:R-:W-:-:S03]  /*0360*/  IMAD.HI.U32 R6, R7, R15, R6 ;  /* 0x0000000f07067227 */ /* 0x000fc600078e0006 */
[----:B------:R-:W-:Y:S02]  /*0370*/  IABS R14, R10 ;  /* 0x0000000a000e7213 */ /* 0x000fe40000000000 */
[----:B------:R-:W-:Y:S01]  /*0380*/  IABS R15, R0 ;  /* 0x00000000000f7213 */ /* 0x000fe20000000000 */
[----:B------:R-:W-:Y:S01]  /*0390*/  IMAD R7, R17, R4, RZ ;  /* 0x0000000411077224 */ /* 0x000fe200078e02ff */
[----:B------:R-:W-:-:S03]  /*03a0*/  ISETP.GE.AND P5, PT, R10, RZ, PT ;  /* 0x000000ff0a00720c */ /* 0x000fc60003fa6270 */
[----:B------:R-:W-:Y:S01]  /*03b0*/  IMAD.HI.U32 R12, R13, R7, R12 ;  /* 0x000000070d0c7227 */ /* 0x000fe200078e000c */
[----:B------:R-:W-:Y:S02]  /*03c0*/  MOV R7, R14 ;  /* 0x0000000e00077202 */ /* 0x000fe40000000f00 */
[----:B------:R-:W-:Y:S01]  /*03d0*/  IADD3 R13, PT, PT, RZ, -R15, RZ ;  /* 0x8000000fff0d7210 */ /* 0x000fe20007ffe0ff */
[----:B------:R-:W-:Y:S02]  /*03e0*/  IMAD.MOV.U32 R14, RZ, RZ, R16 ;  /* 0x000000ffff0e7224 */ /* 0x000fe400078e0010 */
[----:B------:R-:W-:-:S04]  /*03f0*/  IMAD.HI.U32 R12, R12, R11, RZ ;  /* 0x0000000b0c0c7227 */ /* 0x000fc800078e00ff */
[----:B------:R-:W-:-:S04]  /*0400*/  IMAD.HI.U32 R6, R6, R7, RZ ;  /* 0x0000000706067227 */ /* 0x000fc800078e00ff */
[----:B------:R-:W-:Y:S02]  /*0410*/  IMAD R11, R12, R14, R11 ;  /* 0x0000000e0c0b7224 */ /* 0x000fe400078e020b */
[----:B------:R-:W-:-:S03]  /*0420*/  IMAD R6, R6, R13, R7 ;  /* 0x0000000d06067224 */ /* 0x000fc600078e0207 */
[----:B------:R-:W-:Y:S02]  /*0430*/  ISETP.GT.U32.AND P3, PT, R4, R11, PT ;  /* 0x0000000b0400720c */ /* 0x000fe40003f64070 */
[----:B------:R-:W-:-:S11]  /*0440*/  ISETP.GT.U32.AND P0, PT, R9, R6, PT ;  /* 0x000000060900720c */ /* 0x000fd60003f04070 */
[-C--:B------:R-:W-:Y:S02]  /*0450*/  @!P3 IADD3 R11, PT, PT, R11, -R4.reuse, RZ ;  /* 0x800000040b0bb210 */ /* 0x080fe40007ffe0ff */
[----:B------:R-:W-:Y:S01]  /*0460*/  @!P0 IMAD.IADD R6, R6, 0x1, -R9 ;  /* 0x0000000106068824 */ /* 0x000fe200078e0a09 */
[----:B------:R-:W-:Y:S02]  /*0470*/  @!P3 IADD3 R12, PT, PT, R12, 0x1, RZ ;  /* 0x000000010c0cb810 */ /* 0x000fe40007ffe0ff */
[----:B------:R-:W-:Y:S02]  /*0480*/  ISETP.GE.U32.AND P0, PT, R11, R4, PT ;  /* 0x000000040b00720c */ /* 0x000fe40003f06070 */
[----:B------:R-:W-:Y:S02]  /*0490*/  ISETP.GT.U32.AND P1, PT, R9, R6, PT ;  /* 0x000000060900720c */ /* 0x000fe40003f24070 */
[----:B------:R-:W-:Y:S02]  /*04a0*/  LOP3.LUT R4, R8, R5, RZ, 0x3c, !PT ;  /* 0x0000000508047212 */ /* 0x000fe400078e3cff */
[----:B------:R-:W-:-:S02]  /*04b0*/  ISETP.NE.AND P3, PT, R0, RZ, PT ;  /* 0x000000ff0000720c */ /* 0x000fc40003f65270 */
[----:B------:R-:W-:-:S05]  /*04c0*/  ISETP.GE.AND P2, PT, R4, RZ, PT ;  /* 0x000000ff0400720c */ /* 0x000fca0003f46270 */
[----:B------:R-:W-:Y:S02]  /*04d0*/  @P0 VIADD R12, R12, 0x1 ;  /* 0x000000010c0c0836 */ /* 0x000fe40000000000 */
[----:B------:R-:W-:Y:S02]  /*04e0*/  @!P1 IADD3 R6, PT, PT, R6, -R9, RZ ;  /* 0x8000000906069210 */ /* 0x000fe40007ffe0ff */
[----:B------:R-:W-:-:S03]  /*04f0*/  IMAD.MOV.U32 R4, RZ, RZ, R12 ;  /* 0x000000ffff047224 */ /* 0x000fc600078e000c */
[----:B------:R-:W-:Y:S01]  /*0500*/  @!P5 IMAD.MOV R6, RZ, RZ, -R6 ;  /* 0x000000ffff06d224 */ /* 0x000fe200078e0a06 */
[----:B------:R-:W-:Y:S02]  /*0510*/  @!P3 LOP3.LUT R6, RZ, R0, RZ, 0x33, !PT ;  /* 0x00000000ff06b212 */ /* 0x000fe400078e33ff */
[----:B------:R-:W-:Y:S02]  /*0520*/  @!P2 IADD3 R4, PT, PT, -R4, RZ, RZ ;  /* 0x000000ff0404a210 */ /* 0x000fe40007ffe1ff */
[----:B------:R-:W-:Y:S02]  /*0530*/  @!P4 LOP3.LUT R4, RZ, R5, RZ, 0x33, !PT ;  /* 0x00000005ff04c212 */ /* 0x000fe400078e33ff */
[----:B------:R-:W-:Y:S02]  /*0540*/  SHF.L.U32 R9, R6, 0x5, RZ ;  /* 0x0000000506097819 */ /* 0x000fe400000006ff */
[----:B--2---:R-:W-:-:S04]  /*0550*/  ISETP.GE.AND P0, PT, R4, UR6, PT ;  /* 0x0000000604007c0c */ /* 0x004fc8000bf06270 */
[----:B------:R-:W-:-:S04]  /*0560*/  ISETP.GE.OR P0, PT, R9, R2, P0 ;  /* 0x000000020900720c */ /* 0x000fc80000706670 */
[----:B------:R-:W-:-:S13]  /*0570*/  ISETP.LT.OR P0, PT, R3, RZ, P0 ;  /* 0x000000ff0300720c */ /* 0x000fda0000701670 */
[----:B------:R-:W-:Y:S05]  /*0580*/  @P0 EXIT ;  /* 0x000000000000094d */ /* 0x000fea0003800000 */
[----:B------:R-:W0:Y:S01]  /*0590*/  LDC.64 R6, c[0x0][0x398] ;  /* 0x0000e600ff067b82 */ /* 0x000e220000000a00 */
[----:B------:R-:W1:Y:S01]  /*05a0*/  LDCU.64 UR4, c[0x0][0x358] ;  /* 0x00006b00ff0477ac */ /* 0x000e620008000a00 */
[----:B------:R-:W-:-:S04]  /*05b0*/  IMAD.MOV R10, RZ, RZ, -R10 ;  /* 0x000000ffff0a7224 */ /* 0x000fc800078e0a0a */
[----:B------:R-:W-:-:S04]  /*05c0*/  IMAD R8, R3, R10, R8 ;  /* 0x0000000a03087224 */ /* 0x000fc800078e0208 */
[----:B0-----:R-:W-:-:S05]  /*05d0*/  IMAD.WIDE R2, R8, 0x4, R6 ;  /* 0x0000000408027825 */ /* 0x001fca00078e0206 */
[----:B-1----:R0:W2:Y:S01]  /*05e0*/  LDG.E R0, desc[UR4][R2.64] ;  /* 0x0000000402007981 */ /* 0x0020a2000c1e1900 */
[----:B------:R-:W-:Y:S01]  /*05f0*/  BSSY.RECONVERGENT B0, `(.L_x_29) ;  /* 0x000000d000007945 */ /* 0x000fe20003800200 */
[----:B0-----:R-:W-:-:S04]  /*0600*/  I2FP.F32.S32 R3, UR6 ;  /* 0x0000000600037c45 */ /* 0x001fc80008201400 */
        /* <DEDUP_REMOVED lines=9> */
[----:B------:R-:W-:Y:S05]  /*06a0*/  CALL.REL.NOINC `($__internal_3_$__cuda_sm3x_div_rn_noftz_f32_slowpath) ;  /* 0x0000000800587944 */ /* 0x000fea0003c00000 */
[----:B------:R-:W-:-:S07]  /*06b0*/  MOV R10, R0 ;  /* 0x00000000000a7202 */ /* 0x000fce0000000f00 */
.L_x_30:
[----:B------:R-:W-:Y:S05]  /*06c0*/  BSYNC.RECONVERGENT B0 ;  /* 0x0000000000007941 */ /* 0x000fea0003800200 */
.L_x_29:
[----:B------:R-:W0:Y:S01]  /*06d0*/  LDC.64 R2, c[0x0][0x388] ;  /* 0x0000e200ff027b82 */ /* 0x000e220000000a00 */
[----:B------:R-:W-:Y:S01]  /*06e0*/  BSSY.RECONVERGENT B0, `(.L_x_31) ;  /* 0x0000046000007945 */ /* 0x000fe20003800200 */
[----:B------:R-:W-:Y:S01]  /*06f0*/  HFMA2 R11, -RZ, RZ, 0, 0 ;  /* 0x00000000ff0b7431 */ /* 0x000fe200000001ff */
[----:B0-----:R-:W-:Y:S01]  /*0700*/  VIADDMNMX R0, R9, 0x20, R2, PT ;  /* 0x0000002009007846 */ /* 0x001fe20003800102 */
[----:B------:R-:W-:-:S03]  /*0710*/  IMAD R3, R4, R3, R8 ;  /* 0x0000000304037224 */ /* 0x000fc600078e0208 */
[----:B------:R-:W-:-:S04]  /*0720*/  VIADDMNMX R0, R9, 0x1, R0, !PT ;  /* 0x0000000109007846 */ /* 0x000fc80007800100 */
[----:B------:R-:W-:Y:S01]  /*0730*/  LOP3.LUT R12, R0, 0xf, RZ, 0xc0, !PT ;  /* 0x0000000f000c7812 */ /* 0x000fe200078ec0ff */
[----:B------:R-:W-:-:S03]  /*0740*/  IMAD.IADD R5, R9, 0x1, -R0 ;  /* 0x0000000109057824 */ /* 0x000fc600078e0a00 */
[----:B------:R-:W-:Y:S02]  /*0750*/  ISETP.NE.AND P1, PT, R12, RZ, PT ;  /* 0x000000ff0c00720c */ /* 0x000fe40003f25270 */
[----:B------:R-:W-:-:S13]  /*0760*/  ISETP.GT.U32.AND P0, PT, R5, -0x10, PT ;  /* 0xfffffff00500780c */ /* 0x000fda0003f04070 */
[----:B------:R-:W-:Y:S05]  /*0770*/  @P0 BRA `(.L_x_32) ;  /* 0x0000000000f00947 */ /* 0x000fea0003800000 */
[----:B------:R-:W0:Y:S01]  /*0780*/  LDC.64 R4, c[0x0][0x380] ;  /* 0x0000e000ff047b82 */ /* 0x000e220000000a00 */
[----:B------:R-:W-:Y:S01]  /*0790*/  IADD3 R22, PT, PT, -R0, R9, R12 ;  /* 0x0000000900167210 */ /* 0x000fe20007ffe10c */
[----:B------:R-:W-:Y:S01]  /*07a0*/  IMAD R13, R3, R2, R9 ;  /* 0x00000002030d7224 */ /* 0x000fe200078e0209 */
[----:B------:R-:W-:Y:S02]  /*07b0*/  MOV R11, RZ ;  /* 0x000000ff000b7202 */ /* 0x000fe40000000f00 */
[----:B0-----:R-:W-:-:S05]  /*07c0*/  IADD3 R4, P0, PT, R4, 0x20, RZ ;  /* 0x0000002004047810 */ /* 0x001fca0007f1e0ff */
[----:B------:R-:W-:-:S08]  /*07d0*/  IMAD.X R5, RZ, RZ, R5, P0 ;  /* 0x000000ffff057224 */ /* 0x000fd000000e0605 */
.L_x_33:
[----:B------:R-:W-:-:S05]  /*07e0*/  IMAD.WIDE R6, R13, 0x4, R4 ;  /* 0x000000040d067825 */ /* 0x000fca00078e0204 */
[----:B------:R-:W2:Y:S04]  /*07f0*/  LDG.E R29, desc[UR4][R6.64+-0x20] ;  /* 0xffffe004061d7981 */ /* 0x000ea8000c1e1900 */
[----:B------:R-:W3:Y:S04]  /*0800*/  LDG.E R18, desc[UR4][R6.64+-0x1c] ;  /* 0xffffe40406127981 */ /* 0x000ee8000c1e1900 */
[----:B------:R-:W4:Y:S04]  /*0810*/  LDG.E R14, desc[UR4][R6.64+-0x18] ;  /* 0xffffe804060e7981 */ /* 0x000f28000c1e1900 */
[----:B------:R-:W5:Y:S04]  /*0820*/  LDG.E R17, desc[UR4][R6.64+-0x14] ;  /* 0xffffec0406117981 */ /* 0x000f68000c1e1900 */
[----:B------:R-:W5:Y:S04]  /*0830*/  LDG.E R15, desc[UR4][R6.64+-0x10] ;  /* 0xfffff004060f7981 */ /* 0x000f68000c1e1900 */
[----:B------:R-:W5:Y:S04]  /*0840*/  LDG.E R27, desc[UR4][R6.64+-0xc] ;  /* 0xfffff404061b7981 */ /* 0x000f68000c1e1900 */
[----:B------:R-:W5:Y:S04]  /*0850*/  LDG.E R25, desc[UR4][R6.64+-0x8] ;  /* 0xfffff80406197981 */ /* 0x000f68000c1e1900 */
[----:B------:R-:W5:Y:S04]  /*0860*/  LDG.E R23, desc[UR4][R6.64+-0x4] ;  /* 0xfffffc0406177981 */ /* 0x000f68000c1e1900 */
[----:B------:R-:W5:Y:S04]  /*0870*/  LDG.E R21, desc[UR4][R6.64] ;  /* 0x0000000406157981 */ /* 0x000f68000c1e1900 */
[----:B------:R-:W5:Y:S01]  /*0880*/  LDG.E R19, desc[UR4][R6.64+0x4] ;  /* 0x0000040406137981 */ /* 0x000f62000c1e1900 */
[----:B--2---:R-:W-:-:S03]  /*0890*/  FADD R16, R29, -R10 ;  /* 0x8000000a1d107221 */ /* 0x004fc60000000000 */
[----:B------:R-:W2:Y:S01]  /*08a0*/  LDG.E R29, desc[UR4][R6.64+0x8] ;  /* 0x00000804061d7981 */ /* 0x000ea2000c1e1900 */
[----:B------:R-:W-:Y:S01]  /*08b0*/  FFMA R16, R16, R16, R11 ;  /* 0x0000001010107223 */ /* 0x000fe2000000000b */
[----:B---3--:R-:W-:Y:S02]  /*08c0*/  FADD R18, R18, -R10 ;  /* 0x8000000a12127221 */ /* 0x008fe40000000000 */
[----:B------:R-:W3:Y:S02]  /*08d0*/  LDG.E R11, desc[UR4][R6.64+0xc] ;  /* 0x00000c04060b7981 */ /* 0x000ee4000c1e1900 */
[----:B------:R-:W-:Y:S02]  /*08e0*/  FFMA R18, R18, R18, R16 ;  /* 0x0000001212127223 */ /* 0x000fe40000000010 */
[----:B------:R-:W3:Y:S01]  /*08f0*/  LDG.E R16, desc[UR4][R6.64+0x10] ;  /* 0x0000100406107981 */ /* 0x000ee2000c1e1900 */
[----:B----4-:R-:W-:-:S03]  /*0900*/  FADD R20, R14, -R10 ;  /* 0x8000000a0e147221 */ /* 0x010fc60000000000 */
[----:B------:R-:W4:Y:S01]  /*0910*/  LDG.E R14, desc[UR4][R6.64+0x14] ;  /* 0x00001404060e7981 */ /* 0x000f22000c1e1900 */
[----:B------:R-:W-:-:S03]  /*0920*/  FFMA R24, R20, R20, R18 ;  /* 0x0000001414187223 */ /* 0x000fc60000000012 */
[----:B------:R-:W4:Y:S04]  /*0930*/  LDG.E R18, desc[UR4][R6.64+0x18] ;  /* 0x0000180406127981 */ /* 0x000f28000c1e1900 */
[----:B------:R0:W4:Y:S01]  /*0940*/  LDG.E R20, desc[UR4][R6.64+0x1c] ;  /* 0x00001c0406147981 */ /* 0x000122000c1e1900 */
[--C-:B-----5:R-:W-:Y:S01]  /*0950*/  FADD R17, R17, -R10.reuse ;  /* 0x8000000a11117221 */ /* 0x120fe20000000000 */
[--C-:B------:R-:W-:Y:S01]  /*0960*/  FADD R15, R15, -R10.reuse ;  /* 0x8000000a0f0f7221 */ /* 0x100fe20000000000 */
[--C-:B------:R-:W-:Y:S01]  /*0970*/  FADD R27, R27, -R10.reuse ;  /* 0x8000000a1b1b7221 */ /* 0x100fe20000000000 */
[----:B------:R-:W-:Y:S01]  /*0980*/  FADD R25, R25, -R10 ;  /* 0x8000000a19197221 */ /* 0x000fe20000000000 */
[----:B------:R-:W-:Y:S01]  /*0990*/  FFMA R24, R17, R17, R24 ;  /* 0x0000001111187223 */ /* 0x000fe20000000018 */
[----:B------:R-:W-:Y:S01]  /*09a0*/  FADD R23, R23, -R10 ;  /* 0x8000000a17177221 */ /* 0x000fe20000000000 */
[----:B------:R-:W-:Y:S01]  /*09b0*/  VIADD R22, R22, 0x10 ;  /* 0x0000001016167836 */ /* 0x000fe20000000000 */
[----:B------:R-:W-:Y:S01]  /*09c0*/  IADD3 R9, PT, PT, R9, 0x10, RZ ;  /* 0x0000001009097810 */ /* 0x000fe20007ffe0ff */
[----:B------:R-:W-:Y:S01]  /*09d0*/  FFMA R24, R15, R15, R24 ;  /* 0x0000000f0f187223 */ /* 0x000fe20000000018 */
[----:B------:R-:W-:Y:S01]  /*09e0*/  FADD R21, R21, -R10 ;  /* 0x8000000a15157221 */ /* 0x000fe20000000000 */
[----:B------:R-:W-:Y:S01]  /*09f0*/  VIADD R13, R13, 0x10 ;  /* 0x000000100d0d7836 */ /* 0x000fe20000000000 */
[----:B------:R-:W-:Y:S01]  /*0a00*/  ISETP.NE.AND P0, PT, R22, RZ, PT ;  /* 0x000000ff1600720c */ /* 0x000fe20003f05270 */
[----:B------:R-:W-:Y:S01]  /*0a10*/  FFMA R24, R27, R27, R24 ;  /* 0x0000001b1b187223 */ /* 0x000fe20000000018 */
[----:B------:R-:W-:-:S03]  /*0a20*/  FADD R19, R19, -R10 ;  /* 0x8000000a13137221 */ /* 0x000fc60000000000 */
[----:B------:R-:W-:-:S04]  /*0a30*/  FFMA R24, R25, R25, R24 ;  /* 0x0000001919187223 */ /* 0x000fc80000000018 */
[----:B------:R-:W-:-:S04]  /*0a40*/  FFMA R24, R23, R23, R24 ;  /* 0x0000001717187223 */ /* 0x000fc80000000018 */
[----:B------:R-:W-:-:S04]  /*0a50*/  FFMA R24, R21, R21, R24 ;  /* 0x0000001515187223 */ /* 0x000fc80000000018 */
[----:B------:R-:W-:Y:S01]  /*0a60*/  FFMA R24, R19, R19, R24 ;  /* 0x0000001313187223 */ /* 0x000fe20000000018 */
[----:B--2---:R-:W-:-:S04]  /*0a70*/  FADD R29, R29, -R10 ;  /* 0x8000000a1d1d7221 */ /* 0x004fc80000000000 */
[----:B------:R-:W-:Y:S01]  /*0a80*/  FFMA R24, R29, R29, R24 ;  /* 0x0000001d1d187223 */ /* 0x000fe20000000018 */
[----:B---3--:R-:W-:-:S04]  /*0a90*/  FADD R11, R11, -R10 ;  /* 0x8000000a0b0b7221 */ /* 0x008fc80000000000 */
[----:B------:R-:W-:Y:S01]  /*0aa0*/  FFMA R24, R11, R11, R24 ;  /* 0x0000000b0b187223 */ /* 0x000fe20000000018 */
[----:B0-----:R-:W-:-:S04]  /*0ab0*/  FADD R7, R16, -R10 ;  /* 0x8000000a10077221 */ /* 0x001fc80000000000 */
[----:B------:R-:W-:Y:S01]  /*0ac0*/  FFMA R24, R7, R7, R24 ;  /* 0x0000000707187223 */ /* 0x000fe20000000018 */
[----:B----4-:R-:W-:-:S04]  /*0ad0*/  FADD R7, R14, -R10 ;  /* 0x8000000a0e077221 */ /* 0x010fc80000000000 */
[----:B------:R-:W-:Y:S01]  /*0ae0*/  FFMA R24, R7, R7, R24 ;  /* 0x0000000707187223 */ /* 0x000fe20000000018 */
[--C-:B------:R-:W-:Y:S01]  /*0af0*/  FADD R7, R18, -R10.reuse ;  /* 0x8000000a12077221 */ /* 0x100fe20000000000 */
[----:B------:R-:W-:-:S03]  /*0b00*/  FADD R11, R20, -R10 ;  /* 0x8000000a140b7221 */ /* 0x000fc60000000000 */
[----:B------:R-:W-:-:S04]  /*0b10*/  FFMA R24, R7, R7, R24 ;  /* 0x0000000707187223 */ /* 0x000fc80000000018 */
[----:B------:R-:W-:Y:S01]  /*0b20*/  FFMA R11, R11, R11, R24 ;  /* 0x0000000b0b0b7223 */ /* 0x000fe20000000018 */
[----:B------:R-:W-:Y:S06]  /*0b30*/  @P0 BRA `(.L_x_33) ;  /* 0xfffffffc00280947 */ /* 0x000fec000383ffff */
.L_x_32:
[----:B------:R-:W-:Y:S05]  /*0b40*/  BSYNC.RECONVERGENT B0 ;  /* 0x0000000000007941 */ /* 0x000fea0003800200 */
.L_x_31:
[----:B------:R-:W-:Y:S04]  /*0b50*/  BSSY.RECONVERGENT B0, `(.L_x_34) ;  /* 0x0000047000007945 */ /* 0x000fe80003800200 */
[----:B------:R-:W-:Y:S05]  /*0b60*/  @!P1 BRA `(.L_x_35) ;  /* 0x0000000400149947 */ /* 0x000fea0003800000 */
[----:B------:R-:W-:Y:S01]  /*0b70*/  ISETP.GE.U32.AND P0, PT, R12, 0x8, PT ;  /* 0x000000080c00780c */ /* 0x000fe20003f06070 */
[----:B------:R-:W-:Y:S01]  /*0b80*/  BSSY.RECONVERGENT B1, `(.L_x_36) ;  /* 0x0000020000017945 */ /* 0x000fe20003800200 */
[----:B------:R-:W-:-:S04]  /*0b90*/  LOP3.LUT R14, R0, 0x7, RZ, 0xc0, !PT ;  /* 0x00000007000e7812 */ /* 0x000fc800078ec0ff */
[----:B------:R-:W-:-:S07]  /*0ba0*/  ISETP.NE.AND P1, PT, R14, RZ, PT ;  /* 0x000000ff0e00720c */ /* 0x000fce0003f25270 */
[----:B------:R-:W-:Y:S06]  /*0bb0*/  @!P0 BRA `(.L_x_37) ;  /* 0x0000000000708947 */ /* 0x000fec0003800000 */
[----:B------:R-:W0:Y:S01]  /*0bc0*/  LDC.64 R4, c[0x0][0x380] ;  /* 0x0000e000ff047b82 */ /* 0x000e220000000a00 */
[----:B------:R-:W-:-:S04]  /*0bd0*/  IMAD R7, R3, R2, R9 ;  /* 0x0000000203077224 */ /* 0x000fc800078e0209 */
[----:B0-----:R-:W-:-:S05]  /*0be0*/  IMAD.WIDE R4, R7, 0x4, R4 ;  /* 0x0000000407047825 */ /* 0x001fca00078e0204 */
[----:B------:R-:W2:Y:S04]  /*0bf0*/  LDG.E R7, desc[UR4][R4.64] ;  /* 0x0000000404077981 */ /* 0x000ea8000c1e1900 */
[----:B------:R-:W3:Y:S04]  /*0c00*/  LDG.E R13, desc[UR4][R4.64+0x4] ;  /* 0x00000404040d7981 */ /* 0x000ee8000c1e1900 */
[----:B------:R-:W4:Y:S04]  /*0c10*/  LDG.E R15, desc[UR4][R4.64+0x8] ;  /* 0x00000804040f7981 */ /* 0x000f28000c1e1900 */
[----:B------:R-:W5:Y:S04]  /*0c20*/  LDG.E R17, desc[UR4][R4.64+0xc] ;  /* 0x00000c0404117981 */ /* 0x000f68000c1e1900 */
[----:B------:R-:W5:Y:S04]  /*0c30*/  LDG.E R19, desc[UR4][R4.64+0x10] ;  /* 0x0000100404137981 */ /* 0x000f68000c1e1900 */
[----:B------:R-:W5:Y:S04]  /*0c40*/  LDG.E R21, desc[UR4][R4.64+0x14] ;  /* 0x0000140404157981 */ /* 0x000f68000c1e1900 */
[----:B------:R-:W5:Y:S04]  /*0c50*/  LDG.E R23, desc[UR4][R4.64+0x18] ;  /* 0x0000180404177981 */ /* 0x000f68000c1e1900 */
[----:B------:R-:W5:Y:S01]  /*0c60*/  LDG.E R25, desc[UR4][R4.64+0x1c] ;  /* 0x00001c0404197981 */ /* 0x000f62000c1e1900 */
[----:B------:R-:W-:Y:S01]  /*0c70*/  IADD3 R9, PT, PT, R9, 0x8, RZ ;  /* 0x0000000809097810 */ /* 0x000fe20007ffe0ff */
[----:B--2---:R-:W-:-:S04]  /*0c80*/  FADD R6, R7, -R10 ;  /* 0x8000000a07067221 */ /* 0x004fc80000000000 */
[----:B------:R-:W-:Y:S01]  /*0c90*/  FFMA R6, R6, R6, R11 ;  /* 0x0000000606067223 */ /* 0x000fe2000000000b */
[--C-:B---3--:R-:W-:Y:S01]  /*0ca0*/  FADD R13, R13, -R10.reuse ;  /* 0x8000000a0d0d7221 */ /* 0x108fe20000000000 */
[----:B----4-:R-:W-:-:S03]  /*0cb0*/  FADD R15, R15, -R10 ;  /* 0x8000000a0f0f7221 */ /* 0x010fc60000000000 */
[----:B------:R-:W-:Y:S01]  /*0cc0*/  FFMA R6, R13, R13, R6 ;  /* 0x0000000d0d067223 */ /* 0x000fe20000000006 */
[----:B-----5:R-:W-:-:S03]  /*0cd0*/  FADD R17, R17, -R10 ;  /* 0x8000000a11117221 */ /* 0x020fc60000000000 */
[----:B------:R-:W-:Y:S01]  /*0ce0*/  FFMA R6, R15, R15, R6 ;  /* 0x0000000f0f067223 */ /* 0x000fe20000000006 */
[----:B------:R-:W-:-:S03]  /*0cf0*/  FADD R19, R19, -R10 ;  /* 0x8000000a13137221 */ /* 0x000fc60000000000 */
[----:B------:R-:W-:Y:S01]  /*0d00*/  FFMA R6, R17, R17, R6 ;  /* 0x0000001111067223 */ /* 0x000fe20000000006 */
[----:B------:R-:W-:-:S03]  /*0d10*/  FADD R21, R21, -R10 ;  /* 0x8000000a15157221 */ /* 0x000fc60000000000 */
[----:B------:R-:W-:Y:S01]  /*0d20*/  FFMA R6, R19, R19, R6 ;  /* 0x0000001313067223 */ /* 0x000fe20000000006 */
[----:B------:R-:W-:-:S03]  /*0d30*/  FADD R23, R23, -R10 ;  /* 0x8000000a17177221 */ /* 0x000fc60000000000 */
[----:B------:R-:W-:Y:S01]  /*0d40*/  FFMA R6, R21, R21, R6 ;  /* 0x0000001515067223 */ /* 0x000fe20000000006 */
[----:B------:R-:W-:-:S03]  /*0d50*/  FADD R25, R25, -R10 ;  /* 0x8000000a19197221 */ /* 0x000fc60000000000 */
[----:B------:R-:W-:-:S04]  /*0d60*/  FFMA R6, R23, R23, R6 ;  /* 0x0000001717067223 */ /* 0x000fc80000000006 */
[----:B------:R-:W-:-:S07]  /*0d70*/  FFMA R11, R25, R25, R6 ;  /* 0x00000019190b7223 */ /* 0x000fce0000000006 */
.L_x_37:
[----:B------:R-:W-:Y:S05]  /*0d80*/  BSYNC.RECONVERGENT B1 ;  /* 0x0000000000017941 */ /* 0x000fea0003800200 */
.L_x_36:
        /* <DEDUP_REMOVED lines=20> */
[----:B------:R-:W-:-:S04]  /*0ed0*/  FFMA R6, R15, R15, R6 ;  /* 0x0000000f0f067223 */ /* 0x000fc80000000006 */
[----:B------:R-:W-:-:S07]  /*0ee0*/  FFMA R11, R17, R17, R6 ;  /* 0x00000011110b7223 */ /* 0x000fce0000000006 */
.L_x_39:
[----:B------:R-:W-:Y:S05]  /*0ef0*/  BSYNC.RECONVERGENT B1 ;  /* 0x0000000000017941 */ /* 0x000fea0003800200 */
.L_x_38:
[----:B------:R-:W-:Y:S05]  /*0f00*/  @!P1 BRA `(.L_x_35) ;  /* 0x00000000002c9947 */ /* 0x000fea0003800000 */
[----:B------:R-:W0:Y:S01]  /*0f10*/  LDC.64 R4, c[0x0][0x380] ;  /* 0x0000e000ff047b82 */ /* 0x000e220000000a00 */
[----:B------:R-:W-:Y:S02]  /*0f20*/  IMAD R9, R3, R2, R9 ;  /* 0x0000000203097224 */ /* 0x000fe400078e0209 */
[----:B------:R-:W-:-:S07]  /*0f30*/  IMAD.MOV R0, RZ, RZ, -R0 ;  /* 0x000000ffff007224 */ /* 0x000fce00078e0a00 */
.L_x_40:
[----:B0-----:R-:W-:-:S06]  /*0f40*/  IMAD.WIDE R2, R9, 0x4, R4 ;  /* 0x0000000409027825 */ /* 0x001fcc00078e0204 */
[----:B------:R-:W2:Y:S01]  /*0f50*/  LDG.E R3, desc[UR4][R2.64] ;  /* 0x0000000402037981 */ /* 0x000ea2000c1e1900 */
[----:B------:R-:W-:Y:S02]  /*0f60*/  IADD3 R0, PT, PT, R0, 0x1, RZ ;  /* 0x0000000100007810 */ /* 0x000fe40007ffe0ff */
[----:B------:R-:W-:Y:S02]  /*0f70*/  IADD3 R9, PT, PT, R9, 0x1, RZ ;  /* 0x0000000109097810 */ /* 0x000fe40007ffe0ff */
[----:B------:R-:W-:Y:S01]  /*0f80*/  ISETP.NE.AND P0, PT, R0, RZ, PT ;  /* 0x000000ff0000720c */ /* 0x000fe20003f05270 */
[----:B--2---:R-:W-:-:S04]  /*0f90*/  FADD R6, R3, -R10 ;  /* 0x8000000a03067221 */ /* 0x004fc80000000000 */
[----:B------:R-:W-:-:S08]  /*0fa0*/  FFMA R11, R6, R6, R11 ;  /* 0x00000006060b7223 */ /* 0x000fd0000000000b */
[----:B------:R-:W-:Y:S05]  /*0fb0*/  @P0 BRA `(.L_x_40) ;  /* 0xfffffffc00e00947 */ /* 0x000fea000383ffff */
.L_x_35:
[----:B------:R-:W-:Y:S05]  /*0fc0*/  BSYNC.RECONVERGENT B0 ;  /* 0x0000000000007941 */ /* 0x000fea0003800200 */
.L_x_34:
[----:B------:R-:W0:Y:S02]  /*0fd0*/  LDC.64 R2, c[0x0][0x3a0] ;  /* 0x0000e800ff027b82 */ /* 0x000e240000000a00 */
[----:B0-----:R-:W-:-:S05]  /*0fe0*/  IMAD.WIDE R8, R8, 0x4, R2 ;  /* 0x0000000408087825 */ /* 0x001fca00078e0202 */
[----:B------:R-:W-:Y:S01]  /*0ff0*/  REDG.E.ADD.F32.FTZ.RN.STRONG.GPU desc[UR4][R8.64], R11 ;  /* 0x0000000b080079a6 */ /* 0x000fe2000c12f304 */
[----:B------:R-:W-:Y:S05]  /*1000*/  EXIT ;  /* 0x000000000000794d */ /* 0x000fea0003800000 */
        .weak           $__internal_3_$__cuda_sm3x_div_rn_noftz_f32_slowpath
        .type           $__internal_3_$__cuda_sm3x_div_rn_noftz_f32_slowpath,@function
        .size           $__internal_3_$__cuda_sm3x_div_rn_noftz_f32_slowpath,(.L_x_82 - $__internal_3_$__cuda_sm3x_div_rn_noftz_f32_slowpath)
$__internal_3_$__cuda_sm3x_div_rn_noftz_f32_slowpath:
[--C-:B------:R-:W-:Y:S01]  /*1010*/  SHF.R.U32.HI R6, RZ, 0x17, R3.reuse ;  /* 0x00000017ff067819 */ /* 0x100fe20000011603 */
[----:B------:R-:W-:Y:S01]  /*1020*/  BSSY.RECONVERGENT B1, `(.L_x_41) ;  /* 0x0000064000017945 */ /* 0x000fe20003800200 */
[----:B------:R-:W-:Y:S01]  /*1030*/  SHF.R.U32.HI R5, RZ, 0x17, R0 ;  /* 0x00000017ff057819 */ /* 0x000fe20000011600 */
[----:B------:R-:W-:Y:S01]  /*1040*/  IMAD.MOV.U32 R10, RZ, RZ, R3 ;  /* 0x000000ffff0a7224 */ /* 0x000fe200078e0003 */
[----:B------:R-:W-:Y:S02]  /*1050*/  LOP3.LUT R6, R6, 0xff, RZ, 0xc0, !PT ;  /* 0x000000ff06067812 */ /* 0x000fe400078ec0ff */
[----:B------:R-:W-:Y:S02]  /*1060*/  LOP3.LUT R12, R5, 0xff, RZ, 0xc0, !PT ;  /* 0x000000ff050c7812 */ /* 0x000fe400078ec0ff */
[----:B------:R-:W-:Y:S01]  /*1070*/  MOV R7, R0 ;  /* 0x0000000000077202 */ /* 0x000fe20000000f00 */
[----:B------:R-:W-:Y:S01]  /*1080*/  VIADD R11, R6, 0xffffffff ;  /* 0xffffffff060b7836 */ /* 0x000fe20000000000 */
[----:B------:R-:W-:-:S04]  /*1090*/  IADD3 R13, PT, PT, R12, -0x1, RZ ;  /* 0xffffffff0c0d7810 */ /* 0x000fc80007ffe0ff */
[----:B------:R-:W-:-:S04]  /*10a0*/  ISETP.GT.U32.AND P0, PT, R11, 0xfd, PT ;  /* 0x000000fd0b00780c */ /* 0x000fc80003f04070 */
[----:B------:R-:W-:-:S13]  /*10b0*/  ISETP.GT.U32.OR P0, PT, R13, 0xfd, P0 ;  /* 0x000000fd0d00780c */ /* 0x000fda0000704470 */
[----:B------:R-:W-:Y:S01]  /*10c0*/  @!P0 MOV R5, RZ ;  /* 0x000000ff00058202 */ /* 0x000fe20000000f00 */
        /* <DEDUP_REMOVED lines=19> */
[----:B------:R-:W-:Y:S01]  /*1200*/  @P0 MOV R5, RZ ;  /* 0x000000ff00050202 */ /* 0x000fe20000000f00 */
[----:B------:R-:W-:Y:S02]  /*1210*/  @!P0 IMAD.MOV.U32 R5, RZ, RZ, -0x40 ;  /* 0xffffffc0ff058424 */ /* 0x000fe400078e00ff */
[----:B------:R-:W-:Y:S01]  /*1220*/  @!P0 FFMA R7, R0, 1.84467440737095516160e+19, RZ ;  /* 0x5f80000000078823 */ /* 0x000fe200000000ff */
[----:B------:R-:W-:Y:S02]  /*1230*/  @!P1 FFMA R10, R3, 1.84467440737095516160e+19, RZ ;  /* 0x5f800000030a9823 */ /* 0x000fe400000000ff */
[----:B------:R-:W-:-:S07]  /*1240*/  @!P1 IADD3 R5, PT, PT, R5, 0x40, RZ ;  /* 0x0000004005059810 */ /* 0x000fce0007ffe0ff */
.L_x_42:
[----:B------:R-:W-:Y:S01]  /*1250*/  LEA R3, R6, 0xc0800000, 0x17 ;  /* 0xc080000006037811 */ /* 0x000fe200078eb8ff */
[----:B------:R-:W-:Y:S03]  /*1260*/  BSSY.RECONVERGENT B2, `(.L_x_47) ;  /* 0x0000036000027945 */ /* 0x000fe60003800200 */
[----:B------:R-:W-:Y:S01]  /*1270*/  IADD3 R10, PT, PT, -R3, R10, RZ ;  /* 0x0000000a030a7210 */ /* 0x000fe20007ffe1ff */
[----:B------:R-:W-:-:S03]  /*1280*/  VIADD R3, R12, 0xffffff81 ;  /* 0xffffff810c037836 */ /* 0x000fc60000000000 */
[----:B------:R-:W0:Y:S01]  /*1290*/  MUFU.RCP R11, R10 ;  /* 0x0000000a000b7308 */ /* 0x000e220000001000 */
[----:B------:R-:W-:Y:S01]  /*12a0*/  FADD.FTZ R13, -R10, -RZ ;  /* 0x800000ff0a0d7221 */ /* 0x000fe20000010100 */
[C---:B------:R-:W-:Y:S01]  /*12b0*/  IMAD R0, R3.reuse, -0x800000, R7 ;  /* 0xff80000003007824 */ /* 0x040fe200078e0207 */
[----:B------:R-:W-:-:S04]  /*12c0*/  IADD3 R6, PT, PT, R3, 0x7f, -R6 ;  /* 0x0000007f03067810 */ /* 0x000fc80007ffe806 */
[----:B------:R-:W-:Y:S01]  /*12d0*/  IADD3 R6, PT, PT, R6, R5, RZ ;  /* 0x0000000506067210 */ /* 0x000fe20007ffe0ff */
        /* <DEDUP_REMOVED lines=20> */
[CCC-:B------:R-:W-:Y:S01]  /*1420*/  FFMA.RZ R3, R14.reuse, R12.reuse, R7.reuse ;  /* 0x0000000c0e037223 */ /* 0x1c0fe2000000c007 */
[C---:B------:R-:W-:Y:S01]  /*1430*/  IADD3 R10, PT, PT, R11.reuse, 0x20, RZ ;  /* 0x000000200b0a7810 */ /* 0x040fe20007ffe0ff */
[CCC-:B------:R-:W-:Y:S01]  /*1440*/  FFMA.RM R6, R14.reuse, R12.reuse, R7.reuse ;  /* 0x0000000c0e067223 */ /* 0x1c0fe20000004007 */
[----:B------:R-:W-:Y:S02]  /*1450*/  ISETP.NE.AND P2, PT, R11, RZ, PT ;  /* 0x000000ff0b00720c */ /* 0x000fe40003f45270 */
[----:B------:R-:W-:Y:S01]  /*1460*/  LOP3.LUT R5, R3, 0x7fffff, RZ, 0xc0, !PT ;  /* 0x007fffff03057812 */ /* 0x000fe200078ec0ff */
[----:B------:R-:W-:Y:S01]  /*1470*/  FFMA.RP R3, R14, R12, R7 ;  /* 0x0000000c0e037223 */ /* 0x000fe20000008007 */
[----:B------:R-:W-:Y:S02]  /*1480*/  ISETP.NE.AND P1, PT, R11, RZ, PT ;  /* 0x000000ff0b00720c */ /* 0x000fe40003f25270 */
[----:B------:R-:W-:Y:S02]  /*1490*/  LOP3.LUT R5, R5, 0x800000, RZ, 0xfc, !PT ;  /* 0x0080000005057812 */ /* 0x000fe400078efcff */
[----:B------:R-:W-:-:S02]  /*14a0*/  IADD3 R7, PT, PT, -R11, RZ, RZ ;  /* 0x000000ff0b077210 */ /* 0x000fc40007ffe1ff */
[----:B------:R-:W-:Y:S02]  /*14b0*/  SHF.L.U32 R10, R5, R10, RZ ;  /* 0x0000000a050a7219 */ /* 0x000fe400000006ff */
[----:B------:R-:W-:Y:S02]  /*14c0*/  FSETP.NEU.FTZ.AND P0, PT, R3, R6, PT ;  /* 0x000000060300720b */ /* 0x000fe40003f1d000 */
[----:B------:R-:W-:Y:S02]  /*14d0*/  SEL R6, R7, RZ, P2 ;  /* 0x000000ff07067207 */ /* 0x000fe40001000000 */
[----:B------:R-:W-:Y:S02]  /*14e0*/  ISETP.NE.AND P1, PT, R10, RZ, P1 ;  /* 0x000000ff0a00720c */ /* 0x000fe40000f25270 */
[----:B------:R-:W-:Y:S02]  /*14f0*/  SHF.R.U32.HI R6, RZ, R6, R5 ;  /* 0x00000006ff067219 */ /* 0x000fe40000011605 */
[----:B------:R-:W-:-:S02]  /*1500*/  PLOP3.LUT P0, PT, P0, P1, PT, 0xf8, 0x8f ;  /* 0x00000000008f781c */ /* 0x000fc40000703f70 */
[----:B------:R-:W-:Y:S02]  /*1510*/  SHF.R.U32.HI R10, RZ, 0x1, R6 ;  /* 0x00000001ff0a7819 */ /* 0x000fe40000011606 */
[----:B------:R-:W-:-:S04]  /*1520*/  SEL R3, RZ, 0x1, !P0 ;  /* 0x00000001ff037807 */ /* 0x000fc80004000000 */
[----:B------:R-:W-:-:S04]  /*1530*/  LOP3.LUT R3, R3, 0x1, R10, 0xf8, !PT ;  /* 0x0000000103037812 */ /* 0x000fc800078ef80a */
[----:B------:R-:W-:-:S05]  /*1540*/  LOP3.LUT R3, R3, R6, RZ, 0xc0, !PT ;  /* 0x0000000603037212 */ /* 0x000fca00078ec0ff */
[----:B------:R-:W-:-:S05]  /*1550*/  IMAD.IADD R3, R10, 0x1, R3 ;  /* 0x000000010a037824 */ /* 0x000fca00078e0203 */
[----:B------:R-:W-:Y:S01]  /*1560*/  LOP3.LUT R0, R3, R0, RZ, 0xfc, !PT ;  /* 0x0000000003007212 */ /* 0x000fe200078efcff */
[----:B------:R-:W-:Y:S06]  /*1570*/  BRA `(.L_x_50) ;  /* 0x0000000000107947 */ /* 0x000fec0003800000 */
.L_x_49:
[----:B------:R-:W-:-:S04]  /*1580*/  LOP3.LUT R0, R0, 0x80000000, RZ, 0xc0, !PT ;  /* 0x8000000000007812 */ /* 0x000fc800078ec0ff */
[----:B------:R-:W-:Y:S01]  /*1590*/  LOP3.LUT R0, R0, 0x7f800000, RZ, 0xfc, !PT ;  /* 0x7f80000000007812 */ /* 0x000fe200078efcff */
[----:B------:R-:W-:Y:S06]  /*15a0*/  BRA `(.L_x_50) ;  /* 0x0000000000047947 */ /* 0x000fec0003800000 */
.L_x_48:
[----:B------:R-:W-:-:S07]  /*15b0*/  LEA R0, R6, R0, 0x17 ;  /* 0x0000000006007211 */ /* 0x000fce00078eb8ff */
.L_x_50:
[----:B------:R-:W-:Y:S05]  /*15c0*/  BSYNC.RECONVERGENT B2 ;  /* 0x0000000000027941 */ /* 0x000fea0003800200 */
.L_x_47:
[----:B------:R-:W-:Y:S05]  /*15d0*/  BRA `(.L_x_51) ;  /* 0x0000000000207947 */ /* 0x000fea0003800000 */
.L_x_46:
[----:B------:R-:W-:-:S04]  /*15e0*/  LOP3.LUT R0, R10, 0x80000000, R7, 0x48, !PT ;  /* 0x800000000a007812 */ /* 0x000fc800078e4807 */
[----:B------:R-:W-:Y:S01]  /*15f0*/  LOP3.LUT R0, R0, 0x7f800000, RZ, 0xfc, !PT ;  /* 0x7f80000000007812 */ /* 0x000fe200078efcff */
[----:B------:R-:W-:Y:S06]  /*1600*/  BRA `(.L_x_51) ;  /* 0x0000000000147947 */ /* 0x000fec0003800000 */
.L_x_45:
[----:B------:R-:W-:Y:S01]  /*1610*/  LOP3.LUT R0, R10, 0x80000000, R7, 0x48, !PT ;  /* 0x800000000a007812 */ /* 0x000fe200078e4807 */
[----:B------:R-:W-:Y:S06]  /*1620*/  BRA `(.L_x_51) ;  /* 0x00000000000c7947 */ /* 0x000fec0003800000 */
.L_x_44:
[----:B------:R-:W0:Y:S01]  /*1630*/  MUFU.RSQ R0, -QNAN ;  /* 0xffc0000000007908 */ /* 0x000e220000001400 */
[----:B------:R-:W-:Y:S05]  /*1640*/  BRA `(.L_x_51) ;  /* 0x0000000000047947 */ /* 0x000fea0003800000 */
.L_x_43:
[----:B------:R-:W-:-:S07]  /*1650*/  FADD.FTZ R0, R0, R3 ;  /* 0x0000000300007221 */ /* 0x000fce0000010000 */
.L_x_51:
[----:B------:R-:W-:Y:S05]  /*1660*/  BSYNC.RECONVERGENT B1 ;  /* 0x0000000000017941 */ /* 0x000fea0003800200 */
.L_x_41:
[----:B------:R-:W-:-:S04]  /*1670*/  HFMA2 R3, -RZ, RZ, 0, 0 ;  /* 0x00000000ff037431 */ /* 0x000fc800000001ff */
[----:B0-----:R-:W-:Y:S05]  /*1680*/  RET.REL.NODEC R2 `(_Z35estimate_conv_var_fast_batch_kernelPKfiiiS0_Pf) ;  /* 0xffffffe8025c7950 */ /* 0x001fea0003c3ffff */
.L_x_52:
        /* <DEDUP_REMOVED lines=15> */
.L_x_82:


//--------------------- .text._Z30estimate_conv_var_batch_kernelPKfiiiS0_Pf --------------------------
	.section	.text._Z30estimate_conv_var_batch_kernelPKfiiiS0_Pf,"ax",@progbits
	.align	128
        .global         _Z30estimate_conv_var_batch_kernelPKfiiiS0_Pf
        .type           _Z30estimate_conv_var_batch_kernelPKfiiiS0_Pf,@function
        .size           _Z30estimate_conv_var_batch_kernelPKfiiiS0_Pf,(.L_x_83 - _Z30estimate_conv_var_batch_kernelPKfiiiS0_Pf)
        .other          _Z30estimate_conv_var_batch_kernelPKfiiiS0_Pf,@"STO_CUDA_ENTRY STV_DEFAULT"
_Z30estimate_conv_var_batch_kernelPKfiiiS0_Pf:
.text._Z30estimate_conv_var_batch_kernelPKfiiiS0_Pf:
[----:B------:R-:W-:Y:S08]  /*0000*/  LDC R1, c[0x0][0x37c] ;  /* 0x0000df00ff017b82 */ /* 0x000ff00000000800 */
[----:B------:R-:W0:Y:S01]  /*0010*/  LDC.64 R2, c[0x0][0x388] ;  /* 0x0000e200ff027b82 */ /* 0x000e220000000a00 */
[----:B------:R-:W1:Y:S01]  /*0020*/  S2R R4, SR_TID.X ;  /* 0x0000000000047919 */ /* 0x000e620000002100 */
[----:B------:R-:W2:Y:S06]  /*0030*/  LDCU UR6, c[0x0][0x390] ;  /* 0x00007200ff0677ac */ /* 0x000eac0008000800 */
[----:B------:R-:W1:Y:S08]  /*0040*/  S2UR UR4, SR_CTAID.X ;  /* 0x00000000000479c3 */ /* 0x000e700000002500 */
[----:B------:R-:W1:Y:S01]  /*0050*/  LDC R5, c[0x0][0x360] ;  /* 0x0000d800ff057b82 */ /* 0x000e620000000800 */
[----:B0-----:R-:W-:-:S05]  /*0060*/  IMAD R9, R3, R2, RZ ;  /* 0x0000000203097224 */ /* 0x001fca00078e02ff */
[----:B------:R-:W-:-:S04]  /*0070*/  IABS R11, R9 ;  /* 0x00000009000b7213 */ /* 0x000fc80000000000 */
[----:B------:R-:W0:Y:S01]  /*0080*/  I2F.RP R0, R11 ;  /* 0x0000000b00007306 */ /* 0x000e220000209400 */
[----:B-1----:R-:W-:-:S07]  /*0090*/  IMAD R4, R5, UR4, R4 ;  /* 0x0000000405047c24 */ /* 0x002fce000f8e0204 */
[----:B0-----:R-:W0:Y:S02]  /*00a0*/  MUFU.RCP R0, R0 ;  /* 0x0000000000007308 */ /* 0x001e240000001000 */
[----:B0-----:R-:W-:Y:S01]  /*00b0*/  VIADD R6, R0, 0xffffffe ;  /* 0x0ffffffe00067836 */ /* 0x001fe20000000000 */
[----:B------:R-:W-:-:S05]  /*00c0*/  IABS R0, R4 ;  /* 0x0000000400007213 */ /* 0x000fca0000000000 */
[----:B------:R0:W1:Y:S02]  /*00d0*/  F2I.FTZ.U32.TRUNC.NTZ R7, R6 ;  /* 0x0000000600077305 */ /* 0x000064000021f000 */
[----:B0-----:R-:W-:Y:S02]  /*00e0*/  IMAD.MOV.U32 R6, RZ, RZ, RZ ;  /* 0x000000ffff067224 */ /* 0x001fe400078e00ff */
[----:B-1----:R-:W-:-:S04]  /*00f0*/  IMAD.MOV R8, RZ, RZ, -R7 ;  /* 0x000000ffff087224 */ /* 0x002fc800078e0a07 */
[----:B------:R-:W-:Y:S01]  /*0100*/  IMAD R5, R8, R11, RZ ;  /* 0x0000000b08057224 */ /* 0x000fe200078e02ff */
[----:B------:R-:W-:-:S03]  /*0110*/  IABS R8, R9 ;  /* 0x0000000900087213 */ /* 0x000fc60000000000 */
[----:B------:R-:W-:-:S04]  /*0120*/  IMAD.HI.U32 R7, R7, R5, R6 ;  /* 0x0000000507077227 */ /* 0x000fc800078e0006 */
[----:B------:R-:W-:Y:S02]  /*0130*/  IMAD.MOV R6, RZ, RZ, -R8 ;  /* 0x000000ffff067224 */ /* 0x000fe400078e0a08 */
[----:B------:R-:W-:-:S04]  /*0140*/  IMAD.HI.U32 R5, R7, R0, RZ ;  /* 0x0000000007057227 */ /* 0x000fc800078e00ff */
[----:B------:R-:W-:-:S05]  /*0150*/  IMAD R6, R5, R6, R0 ;  /* 0x0000000605067224 */ /* 0x000fca00078e0200 */
[----:B------:R-:W-:-:S13]  /*0160*/  ISETP.GT.U32.AND P2, PT, R11, R6, PT ;  /* 0x000000060b00720c */ /* 0x000fda0003f44070 */
[----:B------:R-:W-:Y:S02]  /*0170*/  @!P2 IMAD.IADD R6, R6, 0x1, -R11 ;  /* 0x000000010606a824 */ /* 0x000fe400078e0a0b */
[----:B------:R-:W-:Y:S01]  /*0180*/  @!P2 VIADD R5, R5, 0x1 ;  /* 0x000000010505a836 */ /* 0x000fe20000000000 */
[----:B------:R-:W-:Y:S02]  /*0190*/  ISETP.NE.AND P2, PT, R9, RZ, PT ;  /* 0x000000ff0900720c */ /* 0x000fe40003f45270 */
[----:B------:R-:W-:Y:S02]  /*01a0*/  ISETP.GE.U32.AND P0, PT, R6, R11, PT ;  /* 0x0000000b0600720c */ /* 0x000fe40003f06070 */
[----:B------:R-:W-:-:S04]  /*01b0*/  LOP3.LUT R6, R4, R9, RZ, 0x3c, !PT ;  /* 0x0000000904067212 */ /* 0x000fc800078e3cff */
[----:B------:R-:W-:Y:S02]  /*01c0*/  ISETP.GE.AND P1, PT, R6, RZ, PT ;  /* 0x000000ff0600720c */ /* 0x000fe40003f26270 */
[----:B------:R-:W-:-:S05]  /*01d0*/  LOP3.LUT R6, R3, R2, RZ, 0xfc, !PT ;  /* 0x0000000203067212 */ /* 0x000fca00078efcff */
[----:B------:R-:W-:-:S06]  /*01e0*/  @P0 VIADD R5, R5, 0x1 ;  /* 0x0000000105050836 */ /* 0x000fcc0000000000 */
[----:B------:R-:W-:Y:S02]  /*01f0*/  @!P1 IADD3 R5, PT, PT, -R5, RZ, RZ ;  /* 0x000000ff05059210 */ /* 0x000fe40007ffe1ff */
[----:B------:R-:W-:-:S04]  /*0200*/  @!P2 LOP3.LUT R5, RZ, R9, RZ, 0x33, !PT ;  /* 0x00000009ff05a212 */ /* 0x000fc800078e33ff */
[----:B--2---:R-:W-:-:S04]  /*0210*/  ISETP.GE.AND P0, PT, R5, UR6, PT ;  /* 0x0000000605007c0c */ /* 0x004fc8000bf06270 */
[----:B------:R-:W-:-:S13]  /*0220*/  ISETP.LT.OR P0, PT, R6, RZ, P0 ;  /* 0x000000ff0600720c */ /* 0x000fda0000701670 */
[----:B------:R-:W-:Y:S05]  /*0230*/  @P0 EXIT ;  /* 0x000000000000094d */ /* 0x000fea0003800000 */
[----:B------:R-:W-:Y:S01]  /*0240*/  IABS R9, R3 ;  /* 0x0000000300097213 */ /* 0x000fe20000000000 */
[----:B------:R-:W0:Y:S03]  /*0250*/  LDCU.64 UR4, c[0x0][0x358] ;  /* 0x00006b00ff0477ac */ /* 0x000e260008000a00 */
[----:B------:R-:W1:Y:S08]  /*0260*/  I2F.RP R8, R9 ;  /* 0x0000000900087306 */ /* 0x000e700000209400 */
[----:B-1----:R-:W1:Y:S02]  /*0270*/  MUFU.RCP R8, R8 ;  /* 0x0000000800087308 */ /* 0x002e640000001000 */
[----:B-1----:R-:W-:-:S06]  /*0280*/  VIADD R6, R8, 0xffffffe ;  /* 0x0ffffffe08067836 */ /* 0x002fcc0000000000 */
[----:B------:R1:W2:Y:S02]  /*0290*/  F2I.FTZ.U32.TRUNC.NTZ R7, R6 ;  /* 0x0000000600077305 */ /* 0x0002a4000021f000 */
[----:B-1----:R-:W-:Y:S02]  /*02a0*/  IMAD.MOV.U32 R6, RZ, RZ, RZ ;  /* 0x000000ffff067224 */ /* 0x002fe400078e00ff */
[----:B--2---:R-:W-:-:S04]  /*02b0*/  IMAD.MOV R10, RZ, RZ, -R7 ;  /* 0x000000ffff0a7224 */ /* 0x004fc800078e0a07 */
[----:B------:R-:W-:-:S04]  /*02c0*/  IMAD R11, R10, R9, RZ ;  /* 0x000000090a0b7224 */ /* 0x000fc800078e02ff */
[----:B------:R-:W-:-:S06]  /*02d0*/  IMAD.HI.U32 R7, R7, R11, R6 ;  /* 0x0000000b07077227 */ /* 0x000fcc00078e0006 */
[----:B------:R-:W-:-:S04]  /*02e0*/  IMAD.HI.U32 R6, R7, R0, RZ ;  /* 0x0000000007067227 */ /* 0x000fc800078e00ff */
[----:B------:R-:W-:-:S04]  /*02f0*/  IMAD.MOV R7, RZ, RZ, -R6 ;  /* 0x000000ffff077224 */ /* 0x000fc800078e0a06 */
[----:B------:R-:W-:-:S05]  /*0300*/  IMAD R0, R9, R7, R0 ;  /* 0x0000000709007224 */ /* 0x000fca00078e0200 */
[----:B------:R-:W-:-:S13]  /*0310*/  ISETP.GT.U32.AND P2, PT, R9, R0, PT ;  /* 0x000000000900720c */ /* 0x000fda0003f44070 */
[----:B------:R-:W-:Y:S02]  /*0320*/  @!P2 IMAD.IADD R0, R0, 0x1, -R9 ;  /* 0x000000010000a824 */ /* 0x000fe400078e0a09 */
[----:B------:R-:W-:Y:S01]  /*0330*/  @!P2 VIADD R6, R6, 0x1 ;  /* 0x000000010606a836 */ /* 0x000fe20000000000 */
[----:B------:R-:W-:Y:S02]  /*0340*/  ISETP.NE.AND P2, PT, R3, RZ, PT ;  /* 0x000000ff0300720c */ /* 0x000fe40003f45270 */
[----:B------:R-:W-:Y:S02]  /*0350*/  ISETP.GE.U32.AND P0, PT, R0, R9, PT ;  /* 0x000000090000720c */ /* 0x000fe40003f06070 */
[----:B------:R-:W-:Y:S01]  /*0360*/  LOP3.LUT R0, R4, R3, RZ, 0x3c, !PT ;  /* 0x0000000304007212 */ /* 0x000fe200078e3cff */
[----:B------:R-:W1:Y:S03]  /*0370*/  LDC.64 R8, c[0x0][0x398] ;  /* 0x0000e600ff087b82 */ /* 0x000e660000000a00 */
[----:B------:R-:W-:-:S07]  /*0380*/  ISETP.GE.AND P1, PT, R0, RZ, PT ;  /* 0x000000ff0000720c */ /* 0x000fce0003f26270 */
[----:B------:R-:W-:-:S06]  /*0390*/  @P0 IADD3 R6, PT, PT, R6, 0x1, RZ ;  /* 0x0000000106060810 */ /* 0x000fcc0007ffe0ff */
[----:B------:R-:W-:Y:S01]  /*03a0*/  @!P1 IMAD.MOV R6, RZ, RZ, -R6 ;  /* 0x000000ffff069224 */ /* 0x000fe200078e0a06 */
[----:B------:R-:W-:-:S05]  /*03b0*/  @!P2 LOP3.LUT R6, RZ, R3, RZ, 0x33, !PT ;  /* 0x00000003ff06a212 */ /* 0x000fca00078e33ff */
[----:B------:R-:W-:-:S04]  /*03c0*/  IMAD.MOV R0, RZ, RZ, -R6 ;  /* 0x000000ffff007224 */ /* 0x000fc800078e0a06 */
[----:B------:R-:W-:-:S04]  /*03d0*/  IMAD R4, R3, R0, R4 ;  /* 0x0000000003047224 */ /* 0x000fc800078e0204 */
[----:B-1----:R-:W-:-:S05]  /*03e0*/  IMAD.WIDE R8, R4, 0x4, R8 ;  /* 0x0000000404087825 */ /* 0x002fca00078e0208 */
[----:B0-----:R0:W2:Y:S01]  /*03f0*/  LDG.E R0, desc[UR4][R8.64] ;  /* 0x0000000408007981 */ /* 0x0010a2000c1e1900 */
[----:B------:R-:W-:Y:S01]  /*0400*/  IABS R12, R2 ;  /* 0x00000002000c7213 */ /* 0x000fe20000000000 */
[----:B------:R-:W-:Y:S01]  /*0410*/  IMAD R3, R5, R3, R4 ;  /* 0x0000000305037224 */ /* 0x000fe200078e0204 */
[----:B------:R-:W-:Y:S01]  /*0420*/  ISETP.GE.AND P2, PT, R6, RZ, PT ;  /* 0x000000ff0600720c */ /* 0x000fe20003f46270 */
[----:B------:R-:W-:Y:S01]  /*0430*/  BSSY.RECONVERGENT B0, `(.L_x_53) ;  /* 0x0000021000007945 */ /* 0x000fe20003800200 */
[----:B------:R-:W1:Y:S01]  /*0440*/  I2F.RP R7, R12 ;  /* 0x0000000c00077306 */ /* 0x000e620000209400 */
[----:B0-----:R-:W-:Y:S02]  /*0450*/  IABS R8, R6 ;  /* 0x0000000600087213 */ /* 0x001fe40000000000 */
[----:B------:R-:W-:-:S05]  /*0460*/  I2FP.F32.S32 R9, UR6 ;  /* 0x0000000600097c45 */ /* 0x000fca0008201400 */
[----:B-1----:R-:W0:Y:S02]  /*0470*/  MUFU.RCP R7, R7 ;  /* 0x0000000700077308 */ /* 0x002e240000001000 */
[----:B0-----:R-:W-:-:S06]  /*0480*/  VIADD R10, R7, 0xffffffe ;  /* 0x0ffffffe070a7836 */ /* 0x001fcc0000000000 */
[----:B------:R0:W1:Y:S02]  /*0490*/  F2I.FTZ.U32.TRUNC.NTZ R11, R10 ;  /* 0x0000000a000b7305 */ /* 0x000064000021f000 */
[----:B0-----:R-:W-:Y:S02]  /*04a0*/  IMAD.MOV.U32 R10, RZ, RZ, RZ ;  /* 0x000000ffff0a7224 */ /* 0x001fe400078e00ff */
[----:B-1----:R-:W-:-:S04]  /*04b0*/  IMAD.MOV R13, RZ, RZ, -R11 ;  /* 0x000000ffff0d7224 */ /* 0x002fc800078e0a0b */
[----:B------:R-:W-:-:S04]  /*04c0*/  IMAD R13, R13, R12, RZ ;  /* 0x0000000c0d0d7224 */ /* 0x000fc800078e02ff */
[----:B------:R-:W-:-:S06]  /*04d0*/  IMAD.HI.U32 R11, R11, R13, R10 ;  /* 0x0000000d0b0b7227 */ /* 0x000fcc00078e000a */
[----:B------:R-:W-:-:S05]  /*04e0*/  IMAD.HI.U32 R11, R11, R8, RZ ;  /* 0x000000080b0b7227 */ /* 0x000fca00078e00ff */
[----:B------:R-:W-:-:S05]  /*04f0*/  IADD3 R11, PT, PT, -R11, RZ, RZ ;  /* 0x000000ff0b0b7210 */ /* 0x000fca0007ffe1ff */
[C---:B------:R-:W-:Y:S02]  /*0500*/  IMAD R7, R12.reuse, R11, R8 ;  /* 0x0000000b0c077224 */ /* 0x040fe400078e0208 */
[----:B------:R-:W0:Y:S03]  /*0510*/  MUFU.RCP R8, R9 ;  /* 0x0000000900087308 */ /* 0x000e260000001000 */
[----:B------:R-:W-:-:S13]  /*0520*/  ISETP.GT.U32.AND P0, PT, R12, R7, PT ;  /* 0x000000070c00720c */ /* 0x000fda0003f04070 */
[----:B------:R-:W-:Y:S01]  /*0530*/  @!P0 IMAD.IADD R7, R7, 0x1, -R12 ;  /* 0x0000000107078824 */ /* 0x000fe200078e0a0c */
[----:B------:R-:W-:Y:S01]  /*0540*/  ISETP.NE.AND P0, PT, R2, RZ, PT ;  /* 0x000000ff0200720c */ /* 0x000fe20003f05270 */
[----:B0-----:R-:W-:-:S03]  /*0550*/  FFMA R11, -R9, R8, 1 ;  /* 0x3f800000090b7423 */ /* 0x001fc60000000108 */
[----:B------:R-:W-:Y:S01]  /*0560*/  ISETP.GT.U32.AND P1, PT, R12, R7, PT ;  /* 0x000000070c00720c */ /* 0x000fe20003f24070 */
[----:B------:R-:W-:-:S12]  /*0570*/  FFMA R11, R8, R11, R8 ;  /* 0x0000000b080b7223 */ /* 0x000fd80000000008 */
[----:B------:R-:W-:-:S04]  /*0580*/  @!P1 IMAD.IADD R7, R7, 0x1, -R12 ;  /* 0x0000000107079824 */ /* 0x000fc800078e0a0c */
[----:B------:R-:W-:Y:S01]  /*0590*/  @!P2 IMAD.MOV R7, RZ, RZ, -R7 ;  /* 0x000000ffff07a224 */ /* 0x000fe200078e0a07 */
[----:B------:R-:W-:-:S05]  /*05a0*/  @!P0 LOP3.LUT R7, RZ, R2, RZ, 0x33, !PT ;  /* 0x00000002ff078212 */ /* 0x000fca00078e33ff */
[----:B------:R-:W-:Y:S01]  /*05b0*/  IMAD R2, R3, R2, R7 ;  /* 0x0000000203027224 */ /* 0x000fe200078e0207 */
[----:B--2---:R-:W0:Y:S01]  /*05c0*/  FCHK P1, R0, R9 ;  /* 0x0000000900007302 */ /* 0x004e220000020000 */
[----:B------:R-:W-:-:S04]  /*05d0*/  FFMA R6, R0, R11, RZ ;  /* 0x0000000b00067223 */ /* 0x000fc800000000ff */
[----:B------:R-:W-:-:S04]  /*05e0*/  FFMA R8, -R9, R6, R0 ;  /* 0x0000000609087223 */ /* 0x000fc80000000100 */
[----:B------:R-:W-:Y:S01]  /*05f0*/  FFMA R8, R11, R8, R6 ;  /* 0x000000080b087223 */ /* 0x000fe20000000006 */
[----:B0-----:R-:W-:Y:S06]  /*0600*/  @!P1 BRA `(.L_x_54) ;  /* 0x00000000000c9947 */ /* 0x001fec0003800000 */
[----:B------:R-:W-:-:S07]  /*0610*/  MOV R6, 0x630 ;  /* 0x0000063000067802 */ /* 0x000fce0000000f00 */
[----:B------:R-:W-:Y:S05]  /*0620*/  CALL.REL.NOINC `($__internal_4_$__cuda_sm3x_div_rn_noftz_f32_slowpath) ;  /* 0x00000000002c7944 */ /* 0x000fea0003c00000 */
[----:B------:R-:W-:-:S07]  /*0630*/  IMAD.MOV.U32 R8, RZ, RZ, R0 ;  /* 0x000000ffff087224 */ /* 0x000fce00078e0000 */
.L_x_54:
[----:B------:R-:W-:Y:S05]  /*0640*/  BSYNC.RECONVERGENT B0 ;  /* 0x0000000000007941 */ /* 0x000fea0003800200 */
.L_x_53:
[----:B------:R-:W0:Y:S02]  /*0650*/  LDC.64 R6, c[0x0][0x380] ;  /* 0x0000e000ff067b82 */ /* 0x000e240000000a00 */
[----:B0-----:R-:W-:-:S06]  /*0660*/  IMAD.WIDE R2, R2, 0x4, R6 ;  /* 0x0000000402027825 */ /* 0x001fcc00078e0206 */
[----:B------:R-:W0:Y:S01]  /*0670*/  LDC.64 R6, c[0x0][0x3a0] ;  /* 0x0000e800ff067b82 */ /* 0x000e220000000a00 */
[----:B------:R-:W2:Y:S01]  /*0680*/  LDG.E R3, desc[UR4][R2.64] ;  /* 0x0000000402037981 */ /* 0x000ea2000c1e1900 */
[----:B0-----:R-:W-:-:S04]  /*0690*/  IMAD.WIDE R4, R4, 0x4, R6 ;  /* 0x0000000404047825 */ /* 0x001fc800078e0206 */
[----:B--2---:R-:W-:-:S04]  /*06a0*/  FADD R8, R3, -R8 ;  /* 0x8000000803087221 */ /* 0x004fc80000000000 */
[----:B------:R-:W-:-:S05]  /*06b0*/  FMUL R7, R8, R8 ;  /* 0x0000000808077220 */ /* 0x000fca0000400000 */
[----:B------:R-:W-:Y:S01]  /*06c0*/  REDG.E.ADD.F32.FTZ.RN.STRONG.GPU desc[UR4][R4.64], R7 ;  /* 0x00000007040079a6 */ /* 0x000fe2000c12f304 */
[----:B------:R-:W-:Y:S05]  /*06d0*/  EXIT ;  /* 0x000000000000794d */ /* 0x000fea0003800000 */
        .weak           $__internal_4_$__cuda_sm3x_div_rn_noftz_f32_slowpath
        .type           $__internal_4_$__cuda_sm3x_div_rn_noftz_f32_slowpath,@function
        .size           $__internal_4_$__cuda_sm3x_div_rn_noftz_f32_slowpath,(.L_x_83 - $__internal_4_$__cuda_sm3x_div_rn_noftz_f32_slowpath)
$__internal_4_$__cuda_sm3x_div_rn_noftz_f32_slowpath:
[----:B------:R-:W-:Y:S01]  /*06e0*/  SHF.R.U32.HI R5, RZ, 0x17, R9 ;  /* 0x00000017ff057819 */ /* 0x000fe20000011609 */
[----:B------:R-:W-:Y:S01]  /*06f0*/  BSSY.RECONVERGENT B1, `(.L_x_55) ;  /* 0x0000064000017945 */ /* 0x000fe20003800200 */
[--C-:B------:R-:W-:Y:S01]  /*0700*/  SHF.R.U32.HI R3, RZ, 0x17, R0.reuse ;  /* 0x00000017ff037819 */ /* 0x100fe20000011600 */
[----:B------:R-:W-:Y:S01]  /*0710*/  IMAD.MOV.U32 R7, RZ, RZ, R0 ;  /* 0x000000ffff077224 */ /* 0x000fe200078e0000 */
[----:B------:R-:W-:Y:S02]  /*0720*/  LOP3.LUT R5, R5, 0xff, RZ, 0xc0, !PT ;  /* 0x000000ff05057812 */ /* 0x000fe400078ec0ff */
[----:B------:R-:W-:-:S03]  /*0730*/  LOP3.LUT R10, R3, 0xff, RZ, 0xc0, !PT ;  /* 0x000000ff030a7812 */ /* 0x000fc600078ec0ff */
[----:B------:R-:W-:Y:S01]  /*0740*/  VIADD R11, R5, 0xffffffff ;  /* 0xffffffff050b7836 */ /* 0x000fe20000000000 */
[----:B------:R-:W-:-:S04]  /*0750*/  IADD3 R12, PT, PT, R10, -0x1, RZ ;  /* 0xffffffff0a0c7810 */ /* 0x000fc80007ffe0ff */
[----:B------:R-:W-:-:S04]  /*0760*/  ISETP.GT.U32.AND P0, PT, R11, 0xfd, PT ;  /* 0x000000fd0b00780c */ /* 0x000fc80003f04070 */
[----:B------:R-:W-:-:S13]  /*0770*/  ISETP.GT.U32.OR P0, PT, R12, 0xfd, P0 ;  /* 0x000000fd0c00780c */ /* 0x000fda0000704470 */
[----:B------:R-:W-:Y:S01]  /*0780*/  @!P0 IMAD.MOV.U32 R8, RZ, RZ, RZ ;  /* 0x000000ffff088224 */ /* 0x000fe200078e00ff */
[----:B------:R-:W-:Y:S06]  /*0790*/  @!P0 BRA `(.L_x_56) ;  /* 0x0000000000608947 */ /* 0x000fec0003800000 */
[----:B------:R-:W-:Y:S01]  /*07a0*/  FSETP.GTU.FTZ.AND P0, PT, |R0|, +INF , PT ;  /* 0x7f8000000000780b */ /* 0x000fe20003f1c200 */
[----:B------:R-:W-:Y:S01]  /*07b0*/  IMAD.MOV.U32 R3, RZ, RZ, R9 ;  /* 0x000000ffff037224 */ /* 0x000fe200078e0009 */
        /* <DEDUP_REMOVED lines=22> */
.L_x_56:
[----:B------:R-:W-:Y:S01]  /*0920*/  LEA R0, R5, 0xc0800000, 0x17 ;  /* 0xc080000005007811 */ /* 0x000fe200078eb8ff */
[----:B------:R-:W-:Y:S01]  /*0930*/  VIADD R10, R10, 0xffffff81 ;  /* 0xffffff810a0a7836 */ /* 0x000fe20000000000 */
[----:B------:R-:W-:Y:S03]  /*0940*/  BSSY.RECONVERGENT B2, `(.L_x_61) ;  /* 0x0000035000027945 */ /* 0x000fe60003800200 */
[----:B------:R-:W-:Y:S01]  /*0950*/  IMAD.IADD R9, R9, 0x1, -R0 ;  /* 0x0000000109097824 */ /* 0x000fe200078e0a00 */
[C---:B------:R-:W-:Y:S01]  /*0960*/  IADD3 R5, PT, PT, R10.reuse, 0x7f, -R5 ;  /* 0x0000007f0a057810 */ /* 0x040fe20007ffe805 */
[----:B------:R-:W-:Y:S02]  /*0970*/  IMAD R0, R10, -0x800000, R7 ;  /* 0xff8000000a007824 */ /* 0x000fe400078e0207 */
[----:B------:R-:W0:Y:S01]  /*0980*/  MUFU.RCP R3, R9 ;  /* 0x0000000900037308 */ /* 0x000e220000001000 */
[----:B------:R-:W-:Y:S01]  /*0990*/  FADD.FTZ R11, -R9, -RZ ;  /* 0x800000ff090b7221 */ /* 0x000fe20000010100 */
[----:B------:R-:W-:-:S03]  /*09a0*/  IMAD.IADD R5, R5, 0x1, R8 ;  /* 0x0000000105057824 */ /* 0x000fc600078e0208 */
        /* <DEDUP_REMOVED lines=8> */
[----:B------:R-:W-:-:S05]  /*0a30*/  LOP3.LUT R3, R3, 0xff, RZ, 0xc0, !PT ;  /* 0x000000ff03037812 */ /* 0x000fca00078ec0ff */
[----:B------:R-:W-:-:S04]  /*0a40*/  IMAD.IADD R9, R3, 0x1, R5 ;  /* 0x0000000103097824 */ /* 0x000fc800078e0205 */
        /* <DEDUP_REMOVED lines=32> */
.L_x_63:
[----:B------:R-:W-:-:S04]  /*0c50*/  LOP3.LUT R0, R0, 0x80000000, RZ, 0xc0, !PT ;  /* 0x8000000000007812 */ /* 0x000fc800078ec0ff */
[----:B------:R-:W-:Y:S01]  /*0c60*/  LOP3.LUT R0, R0, 0x7f800000, RZ, 0xfc, !PT ;  /* 0x7f80000000007812 */ /* 0x000fe200078efcff */
[----:B------:R-:W-:Y:S06]  /*0c70*/  BRA `(.L_x_64) ;  /* 0x0000000000047947 */ /* 0x000fec0003800000 */
.L_x_62:
[----:B------:R-:W-:-:S07]  /*0c80*/  IMAD R0, R5, 0x800000, R0 ;  /* 0x0080000005007824 */ /* 0x000fce00078e0200 */
.L_x_64:
[----:B------:R-:W-:Y:S05]  /*0c90*/  BSYNC.RECONVERGENT B2 ;  /* 0x0000000000027941 */ /* 0x000fea0003800200 */
.L_x_61:
[----:B------:R-:W-:Y:S05]  /*0ca0*/  BRA `(.L_x_65) ;  /* 0x0000000000207947 */ /* 0x000fea0003800000 */
.L_x_60:
[----:B------:R-:W-:-:S04]  /*0cb0*/  LOP3.LUT R0, R9, 0x80000000, R7, 0x48, !PT ;  /* 0x8000000009007812 */ /* 0x000fc800078e4807 */
[----:B------:R-:W-:Y:S01]  /*0cc0*/  LOP3.LUT R0, R0, 0x7f800000, RZ, 0xfc, !PT ;  /* 0x7f80000000007812 */ /* 0x000fe200078efcff */
[----:B------:R-:W-:Y:S06]  /*0cd0*/  BRA `(.L_x_65) ;  /* 0x0000000000147947 */ /* 0x000fec0003800000 */
.L_x_59:
[----:B------:R-:W-:Y:S01]  /*0ce0*/  LOP3.LUT R0, R9, 0x80000000, R7, 0x48, !PT ;  /* 0x8000000009007812 */ /* 0x000fe200078e4807 */
[----:B------:R-:W-:Y:S06]  /*0cf0*/  BRA `(.L_x_65) ;  /* 0x00000000000c7947 */ /* 0x000fec0003800000 */
.L_x_58:
[----:B------:R-:W0:Y:S01]  /*0d00*/  MUFU.RSQ R0, -QNAN ;  /* 0xffc0000000007908 */ /* 0x000e220000001400 */
[----:B------:R-:W-:Y:S05]  /*0d10*/  BRA `(.L_x_65) ;  /* 0x0000000000047947 */ /* 0x000fea0003800000 */
.L_x_57:
[----:B------:R-:W-:-:S07]  /*0d20*/  FADD.FTZ R0, R0, R3 ;  /* 0x0000000300007221 */ /* 0x000fce0000010000 */
.L_x_65:
[----:B------:R-:W-:Y:S05]  /*0d30*/  BSYNC.RECONVERGENT B1 ;  /* 0x0000000000017941 */ /* 0x000fea0003800200 */
.L_x_55:
[----:B------:R-:W-:-:S04]  /*0d40*/  IMAD.MOV.U32 R7, RZ, RZ, 0x0 ;  /* 0x00000000ff077424 */ /* 0x000fc800078e00ff */
[----:B0-----:R-:W-:Y:S05]  /*0d50*/  RET.REL.NODEC R6 `(_Z30estimate_conv_var_batch_kernelPKfiiiS0_Pf) ;  /* 0xfffffff006a87950 */ /* 0x001fea0003c3ffff */
.L_x_66:
        /* <DEDUP_REMOVED lines=10> */
.L_x_83:


//--------------------- .text._Z36estimate_conv_mean_fast_batch_kernelPKfiiiPf --------------------------
	.section	.text._Z36estimate_conv_mean_fast_batch_kernelPKfiiiPf,"ax",@progbits
	.align	128
        .global         _Z36estimate_conv_mean_fast_batch_kernelPKfiiiPf
        .type           _Z36estimate_conv_mean_fast_batch_kernelPKfiiiPf,@function
        .size           _Z36estimate_conv_mean_fast_batch_kernelPKfiiiPf,(.L_x_88 - _Z36estimate_conv_mean_fast_batch_kernelPKfiiiPf)
        .other          _Z36estimate_conv_mean_fast_batch_kernelPKfiiiPf,@"STO_CUDA_ENTRY STV_DEFAULT"
_Z36estimate_conv_mean_fast_batch_kernelPKfiiiPf:
.text._Z36estimate_conv_mean_fast_batch_kernelPKfiiiPf:
[----:B------:R-:W-:Y:S08]  /*0000*/  LDC R1, c[0x0][0x37c] ;  /* 0x0000df00ff017b82 */ /* 0x000ff00000000800 */
[----:B------:R-:W0:Y:S01]  /*0010*/  LDC.64 R2, c[0x0][0x388] ;  /* 0x0000e200ff027b82 */ /* 0x000e220000000a00 */
[----:B------:R-:W1:Y:S07]  /*0020*/  S2R R8, SR_TID.X ;  /* 0x0000000000087919 */ /* 0x000e6e0000002100 */
        /* <DEDUP_REMOVED lines=8> */
[----:B-1----:R-:W-:Y:S01]  /*00b0*/  IMAD R8, R13, UR4, R8 ;  /* 0x000000040d087c24 */ /* 0x002fe2000f8e0208 */
[----:B------:R-:W1:Y:S02]  /*00c0*/  LDCU UR4, c[0x0][0x390] ;  /* 0x00007200ff0477ac */ /* 0x000e640008000800 */
        /* <DEDUP_REMOVED lines=10> */
[----:B------:R0:W2:Y:S08]  /*0170*/  F2I.FTZ.U32.TRUNC.NTZ R11, R10 ;  /* 0x0000000a000b7305 */ /* 0x0000b0000021f000 */
[----:B------:R-:W3:Y:S01]  /*0180*/  I2F.RP R15, R6 ;  /* 0x00000006000f7306 */ /* 0x000ee20000209400 */
[----:B0-----:R-:W-:Y:S01]  /*0190*/  IMAD.MOV.U32 R10, RZ, RZ, RZ ;  /* 0x000000ffff0a7224 */ /* 0x001fe200078e00ff */
[----:B--2---:R-:W-:-:S06]  /*01a0*/  IADD3 R5, PT, PT, RZ, -R11, RZ ;  /* 0x8000000bff057210 */ /* 0x004fcc0007ffe0ff */
[----:B------:R-:W0:Y:S01]  /*01b0*/  MUFU.RCP R14, R14 ;  /* 0x0000000e000e7308 */ /* 0x000e220000001000 */
[----:B------:R-:W-:-:S04]  /*01c0*/  IMAD R5, R5, R4, RZ ;  /* 0x0000000405057224 */ /* 0x000fc800078e02ff */
[----:B------:R-:W-:Y:S01]  /*01d0*/  IMAD.HI.U32 R10, R11, R5, R10 ;  /* 0x000000050b0a7227 */ /* 0x000fe200078e000a */
[----:B------:R-:W-:Y:S02]  /*01e0*/  MOV R11, R12 ;  /* 0x0000000c000b7202 */ /* 0x000fe40000000f00 */
[----:B---3--:R-:W2:Y:S03]  /*01f0*/  MUFU.RCP R15, R15 ;  /* 0x0000000f000f7308 */ /* 0x008ea60000001000 */
[----:B------:R-:W-:Y:S01]  /*0200*/  IMAD.HI.U32 R10, R10, R11, RZ ;  /* 0x0000000b0a0a7227 */ /* 0x000fe200078e00ff */
[----:B0-----:R-:W-:-:S03]  /*0210*/  IADD3 R5, PT, PT, R14, 0xffffffe, RZ ;  /* 0x0ffffffe0e057810 */ /* 0x001fc60007ffe0ff */
[----:B------:R-:W-:-:S04]  /*0220*/  IMAD.MOV R13, RZ, RZ, -R10 ;  /* 0x000000ffff0d7224 */ /* 0x000fc800078e0a0a */
[C---:B------:R-:W-:Y:S01]  /*0230*/  IMAD R13, R4.reuse, R13, R11 ;  /* 0x0000000d040d7224 */ /* 0x040fe200078e020b */
[----:B------:R-:W0:Y:S04]  /*0240*/  F2I.FTZ.U32.TRUNC.NTZ R5, R5 ;  /* 0x0000000500057305 */ /* 0x000e28000021f000 */
[----:B------:R-:W-:Y:S02]  /*0250*/  ISETP.GT.U32.AND P1, PT, R4, R13, PT ;  /* 0x0000000d0400720c */ /* 0x000fe40003f24070 */
[----:B--2---:R-:W-:-:S11]  /*0260*/  IADD3 R12, PT, PT, R15, 0xffffffe, RZ ;  /* 0x0ffffffe0f0c7810 */ /* 0x004fd60007ffe0ff */
        /* <DEDUP_REMOVED lines=8> */
[----:B--2---:R-:W-:-:S04]  /*02f0*/  IMAD.MOV.U32 R12, RZ, RZ, RZ ;  /* 0x000000ffff0c7224 */ /* 0x004fc800078e00ff */
        /* <DEDUP_REMOVED lines=13> */
[----:B------:R-:W-:Y:S02]  /*03d0*/  MOV R14, R16 ;  /* 0x00000010000e7202 */ /* 0x000fe40000000f00 */
[----:B------:R-:W-:Y:S01]  /*03e0*/  IADD3 R13, PT, PT, RZ, -R15, RZ ;  /* 0x8000000fff0d7210 */ /* 0x000fe20007ffe0ff */
[----:B------:R-:W-:-:S04]  /*03f0*/  IMAD.HI.U32 R12, R12, R11, RZ ;  /* 0x0000000b0c0c7227 */ /* 0x000fc800078e00ff */
[----:B------:R-:W-:-:S04]  /*0400*/  IMAD.HI.U32 R4, R4, R5, RZ ;  /* 0x0000000504047227 */ /* 0x000fc800078e00ff */
[----:B------:R-:W-:Y:S02]  /*0410*/  IMAD R11, R12, R14, R11 ;  /* 0x0000000e0c0b7224 */ /* 0x000fe400078e020b */
[----:B------:R-:W-:Y:S01]  /*0420*/  IMAD R4, R4, R13, R5 ;  /* 0x0000000d04047224 */ /* 0x000fe200078e0205 */
[----:B------:R-:W-:Y:S02]  /*0430*/  LOP3.LUT R5, R8, R7, RZ, 0x3c, !PT ;  /* 0x0000000708057212 */ /* 0x000fe400078e3cff */
[----:B------:R-:W-:Y:S02]  /*0440*/  ISETP.GT.U32.AND P3, PT, R6, R11, PT ;  /* 0x0000000b0600720c */ /* 0x000fe40003f64070 */
[----:B------:R-:W-:Y:S02]  /*0450*/  ISETP.GT.U32.AND P0, PT, R9, R4, PT ;  /* 0x000000040900720c */ /* 0x000fe40003f04070 */
[----:B------:R-:W-:-:S09]  /*0460*/  ISETP.GE.AND P2, PT, R5, RZ, PT ;  /* 0x000000ff0500720c */ /* 0x000fd20003f46270 */
[----:B------:R-:W-:Y:S01]  /*0470*/  @!P3 IMAD.IADD R11, R11, 0x1, -R6 ;  /* 0x000000010b0bb824 */ /* 0x000fe200078e0a06 */
[----:B------:R-:W-:Y:S02]  /*0480*/  @!P3 IADD3 R12, PT, PT, R12, 0x1, RZ ;  /* 0x000000010c0cb810 */ /* 0x000fe40007ffe0ff */
[----:B------:R-:W-:Y:S02]  /*0490*/  @!P0 IADD3 R4, PT, PT, R4, -R9, RZ ;  /* 0x8000000904048210 */ /* 0x000fe40007ffe0ff */
[----:B------:R-:W-:Y:S02]  /*04a0*/  ISETP.GE.U32.AND P0, PT, R11, R6, PT ;  /* 0x000000060b00720c */ /* 0x000fe40003f06070 */
[----:B------:R-:W-:Y:S02]  /*04b0*/  ISETP.GT.U32.AND P1, PT, R9, R4, PT ;  /* 0x000000040900720c */ /* 0x000fe40003f24070 */
[----:B------:R-:W-:-:S09]  /*04c0*/  ISETP.NE.AND P3, PT, R0, RZ, PT ;  /* 0x000000ff0000720c */ /* 0x000fd20003f65270 */
[----:B------:R-:W-:Y:S02]  /*04d0*/  @P0 VIADD R12, R12, 0x1 ;  /* 0x000000010c0c0836 */ /* 0x000fe40000000000 */
[----:B------:R-:W-:-:S03]  /*04e0*/  @!P1 IADD3 R4, PT, PT, R4, -R9, RZ ;  /* 0x8000000904049210 */ /* 0x000fc60007ffe0ff */
[----:B------:R-:W-:Y:S02]  /*04f0*/  @!P2 IADD3 R12, PT, PT, -R12, RZ, RZ ;  /* 0x000000ff0c0ca210 */ /* 0x000fe40007ffe1ff */
[----:B------:R-:W-:Y:S01]  /*0500*/  @!P5 IMAD.MOV R4, RZ, RZ, -R4 ;  /* 0x000000ffff04d224 */ /* 0x000fe200078e0a04 */
[----:B------:R-:W-:Y:S02]  /*0510*/  @!P4 LOP3.LUT R12, RZ, R7, RZ, 0x33, !PT ;  /* 0x00000007ff0cc212 */ /* 0x000fe400078e33ff */
[----:B------:R-:W-:Y:S02]  /*0520*/  @!P3 LOP3.LUT R4, RZ, R0, RZ, 0x33, !PT ;  /* 0x00000000ff04b212 */ /* 0x000fe400078e33ff */
[----:B-1----:R-:W-:Y:S02]  /*0530*/  ISETP.GE.AND P0, PT, R12, UR4, PT ;  /* 0x000000040c007c0c */ /* 0x002fe4000bf06270 */
[----:B------:R-:W-:-:S04]  /*0540*/  SHF.L.U32 R9, R4, 0x5, RZ ;  /* 0x0000000504097819 */ /* 0x000fc800000006ff */
[----:B------:R-:W-:-:S04]  /*0550*/  ISETP.GE.OR P0, PT, R9, R2, P0 ;  /* 0x000000020900720c */ /* 0x000fc80000706670 */
[----:B------:R-:W-:-:S13]  /*0560*/  ISETP.LT.OR P0, PT, R3, RZ, P0 ;  /* 0x000000ff0300720c */ /* 0x000fda0000701670 */
[----:B------:R-:W-:Y:S05]  /*0570*/  @P0 EXIT ;  /* 0x000000000000094d */ /* 0x000fea0003800000 */
[C---:B------:R-:W-:Y:S01]  /*0580*/  VIADDMNMX R0, R9.reuse, 0x20, R2, PT ;  /* 0x0000002009007846 */ /* 0x040fe20003800102 */
[----:B------:R-:W-:Y:S01]  /*0590*/  IMAD.MOV R10, RZ, RZ, -R10 ;  /* 0x000000ffff0a7224 */ /* 0x000fe200078e0a0a */
[----:B------:R-:W0:Y:S01]  /*05a0*/  LDCU.64 UR4, c[0x0][0x358] ;  /* 0x00006b00ff0477ac */ /* 0x000e220008000a00 */
[----:B------:R-:W-:Y:S01]  /*05b0*/  BSSY.RECONVERGENT B0, `(.L_x_67) ;  /* 0x0000036000007945 */ /* 0x000fe20003800200 */
[----:B------:R-:W-:Y:S01]  /*05c0*/  VIADDMNMX R0, R9, 0x1, R0, !PT ;  /* 0x0000000109007846 */ /* 0x000fe20007800100 */
[----:B------:R-:W-:-:S03]  /*05d0*/  IMAD R8, R3, R10, R8 ;  /* 0x0000000a03087224 */ /* 0x000fc600078e0208 */
[----:B------:R-:W-:Y:S01]  /*05e0*/  IADD3 R4, PT, PT, R9, -R0, RZ ;  /* 0x8000000009047210 */ /* 0x000fe20007ffe0ff */
[----:B------:R-:W-:Y:S01]  /*05f0*/  IMAD R10, R12, R3, R8 ;  /* 0x000000030c0a7224 */ /* 0x000fe200078e0208 */
[----:B------:R-:W-:Y:S02]  /*0600*/  LOP3.LUT R11, R0, 0xf, RZ, 0xc0, !PT ;  /* 0x0000000f000b7812 */ /* 0x000fe400078ec0ff */
[----:B------:R-:W-:Y:S02]  /*0610*/  ISETP.GT.U32.AND P0, PT, R4, -0x10, PT ;  /* 0xfffffff00400780c */ /* 0x000fe40003f04070 */
[----:B------:R-:W-:Y:S02]  /*0620*/  ISETP.NE.AND P1, PT, R11, RZ, PT ;  /* 0x000000ff0b00720c */ /* 0x000fe40003f25270 */
[----:B------:R-:W-:-:S09]  /*0630*/  MOV R3, RZ ;  /* 0x000000ff00037202 */ /* 0x000fd20000000f00 */
[----:B0-----:R-:W-:Y:S05]  /*0640*/  @P0 BRA `(.L_x_68) ;  /* 0x0000000000b00947 */ /* 0x001fea0003800000 */
[----:B------:R-:W0:Y:S01]  /*0650*/  LDC.64 R4, c[0x0][0x380] ;  /* 0x0000e000ff047b82 */ /* 0x000e220000000a00 */
[----:B------:R-:W-:Y:S01]  /*0660*/  IADD3 R26, PT, PT, -R0, R9, R11 ;  /* 0x00000009001a7210 */ /* 0x000fe20007ffe10b */
[----:B------:R-:W-:Y:S02]  /*0670*/  IMAD R13, R10, R2, R9 ;  /* 0x000000020a0d7224 */ /* 0x000fe400078e0209 */
[----:B------:R-:W-:Y:S01]  /*0680*/  IMAD.MOV.U32 R3, RZ, RZ, RZ ;  /* 0x000000ffff037224 */ /* 0x000fe200078e00ff */
[----:B0-----:R-:W-:-:S04]  /*0690*/  IADD3 R4, P0, PT, R4, 0x20, RZ ;  /* 0x0000002004047810 */ /* 0x001fc80007f1e0ff */
[----:B------:R-:W-:-:S09]  /*06a0*/  IADD3.X R5, PT, PT, RZ, R5, RZ, P0, !PT ;  /* 0x00000005ff057210 */ /* 0x000fd200007fe4ff */
.L_x_69:
        /* <DEDUP_REMOVED lines=13> */
[----:B------:R-:W5:Y:S01]  /*0780*/  LDG.E R23, desc[UR4][R6.64+0x10] ;  /* 0x0000100406177981 */ /* 0x000f62000c1e1900 */
[----:B--2---:R-:W-:-:S03]  /*0790*/  FADD R24, R24, R3 ;  /* 0x0000000318187221 */ /* 0x004fc60000000000 */
[----:B------:R-:W2:Y:S01]  /*07a0*/  LDG.E R3, desc[UR4][R6.64+0x14] ;  /* 0x0000140406037981 */ /* 0x000ea2000c1e1900 */
[----:B---3--:R-:W-:-:S03]  /*07b0*/  FADD R27, R24, R25 ;  /* 0x00000019181b7221 */ /* 0x008fc60000000000 */
[----:B------:R-:W3:Y:S04]  /*07c0*/  LDG.E R24, desc[UR4][R6.64+0x18] ;  /* 0x0000180406187981 */ /* 0x000ee8000c1e1900 */
[----:B------:R-:W3:Y:S01]  /*07d0*/  LDG.E R25, desc[UR4][R6.64+0x1c] ;  /* 0x00001c0406197981 */ /* 0x000ee2000c1e1900 */
[----:B----4-:R-:W-:Y:S01]  /*07e0*/  FADD R27, R27, R12 ;  /* 0x0000000c1b1b7221 */ /* 0x010fe20000000000 */
[----:B------:R-:W-:Y:S01]  /*07f0*/  IADD3 R26, PT, PT, R26, 0x10, RZ ;  /* 0x000000101a1a7810 */ /* 0x000fe20007ffe0ff */
[----:B------:R-:W-:Y:S01]  /*0800*/  VIADD R13, R13, 0x10 ;  /* 0x000000100d0d7836 */ /* 0x000fe20000000000 */
[----:B------:R-:W-:Y:S01]  /*0810*/  IADD3 R9, PT, PT, R9, 0x10, RZ ;  /* 0x0000001009097810 */ /* 0x000fe20007ffe0ff */
[----:B-----5:R-:W-:Y:S01]  /*0820*/  FADD R14, R27, R14 ;  /* 0x0000000e1b0e7221 */ /* 0x020fe20000000000 */
[----:B------:R-:W-:-:S03]  /*0830*/  ISETP.NE.AND P0, PT, R26, RZ, PT ;  /* 0x000000ff1a00720c */ /* 0x000fc60003f05270 */
[----:B------:R-:W-:-:S04]  /*0840*/  FADD R15, R14, R15 ;  /* 0x0000000f0e0f7221 */ /* 0x000fc80000000000 */
        /* <DEDUP_REMOVED lines=8> */
[----:B--2---:R-:W-:-:S04]  /*08d0*/  FADD R3, R22, R3 ;  /* 0x0000000316037221 */ /* 0x004fc80000000000 */
[----:B---3--:R-:W-:-:S04]  /*08e0*/  FADD R24, R3, R24 ;  /* 0x0000001803187221 */ /* 0x008fc80000000000 */
[----:B------:R-:W-:Y:S01]  /*08f0*/  FADD R3, R24, R25 ;  /* 0x0000001918037221 */ /* 0x000fe20000000000 */
[----:B------:R-:W-:Y:S06]  /*0900*/  @P0 BRA `(.L_x_69) ;  /* 0xfffffffc00680947 */ /* 0x000fec000383ffff */
.L_x_68:
[----:B------:R-:W-:Y:S05]  /*0910*/  BSYNC.RECONVERGENT B0 ;  /* 0x0000000000007941 */ /* 0x000fea0003800200 */
.L_x_67:
        /* <DEDUP_REMOVED lines=19> */
[----:B--2---:R-:W-:-:S04]  /*0a50*/  FADD R6, R3, R6 ;  /* 0x0000000603067221 */ /* 0x004fc80000000000 */
[----:B---3--:R-:W-:-:S04]  /*0a60*/  FADD R6, R6, R7 ;  /* 0x0000000706067221 */ /* 0x008fc80000000000 */
[----:B----4-:R-:W-:-:S04]  /*0a70*/  FADD R6, R6, R11 ;  /* 0x0000000b06067221 */ /* 0x010fc80000000000 */
[----:B-----5:R-:W-:-:S04]  /*0a80*/  FADD R6, R6, R13 ;  /* 0x0000000d06067221 */ /* 0x020fc80000000000 */
[----:B------:R-:W-:-:S04]  /*0a90*/  FADD R6, R6, R15 ;  /* 0x0000000f06067221 */ /* 0x000fc80000000000 */
[----:B------:R-:W-:-:S04]  /*0aa0*/  FADD R6, R6, R17 ;  /* 0x0000001106067221 */ /* 0x000fc80000000000 */
[----:B------:R-:W-:-:S04]  /*0ab0*/  FADD R6, R6, R19 ;  /* 0x0000001306067221 */ /* 0x000fc80000000000 */
[----:B------:R-:W-:-:S07]  /*0ac0*/  FADD R3, R6, R21 ;  /* 0x0000001506037221 */ /* 0x000fce0000000000 */
.L_x_73:
[----:B------:R-:W-:Y:S05]  /*0ad0*/  BSYNC.RECONVERGENT B1 ;  /* 0x0000000000017941 */ /* 0x000fea0003800200 */
.L_x_72:
        /* <DEDUP_REMOVED lines=14> */
[----:B--2---:R-:W-:-:S04]  /*0bc0*/  FADD R6, R3, R6 ;  /* 0x0000000603067221 */ /* 0x004fc80000000000 */
[----:B---3--:R-:W-:-:S04]  /*0bd0*/  FADD R6, R6, R7 ;  /* 0x0000000706067221 */ /* 0x008fc80000000000 */
[----:B----4-:R-:W-:-:S04]  /*0be0*/  FADD R6, R6, R11 ;  /* 0x0000000b06067221 */ /* 0x010fc80000000000 */
[----:B-----5:R-:W-:-:S07]  /*0bf0*/  FADD R3, R6, R13 ;  /* 0x0000000d06037221 */ /* 0x020fce0000000000 */
.L_x_75:
[----:B------:R-:W-:Y:S05]  /*0c00*/  BSYNC.RECONVERGENT B1 ;  /* 0x0000000000017941 */ /* 0x000fea0003800200 */
.L_x_74:
[----:B------:R-:W-:Y:S05]  /*0c10*/  @!P1 BRA `(.L_x_71) ;  /* 0x0000000000289947 */ /* 0x000fea0003800000 */
[----:B------:R-:W0:Y:S01]  /*0c20*/  LDC.64 R6, c[0x0][0x380] ;  /* 0x0000e000ff067b82 */ /* 0x000e220000000a00 */
[----:B------:R-:W-:Y:S02]  /*0c30*/  IMAD R9, R10, R2, R9 ;  /* 0x000000020a097224 */ /* 0x000fe400078e0209 */
[----:B------:R-:W-:-:S07]  /*0c40*/  IMAD.MOV R0, RZ, RZ, -R0 ;  /* 0x000000ffff007224 */ /* 0x000fce00078e0a00 */
.L_x_76:
[----:B0-----:R-:W-:-:S06]  /*0c50*/  IMAD.WIDE R4, R9, 0x4, R6 ;  /* 0x0000000409047825 */ /* 0x001fcc00078e0206 */
[----:B------:R-:W2:Y:S01]  /*0c60*/  LDG.E R4, desc[UR4][R4.64] ;  /* 0x0000000404047981 */ /* 0x000ea2000c1e1900 */
[----:B------:R-:W-:Y:S02]  /*0c70*/  IADD3 R0, PT, PT, R0, 0x1, RZ ;  /* 0x0000000100007810 */ /* 0x000fe40007ffe0ff */
[----:B------:R-:W-:Y:S02]  /*0c80*/  IADD3 R9, PT, PT, R9, 0x1, RZ ;  /* 0x0000000109097810 */ /* 0x000fe40007ffe0ff */
[----:B------:R-:W-:Y:S01]  /*0c90*/  ISETP.NE.AND P0, PT, R0, RZ, PT ;  /* 0x000000ff0000720c */ /* 0x000fe20003f05270 */
[----:B--2---:R-:W-:-:S12]  /*0ca0*/  FADD R3, R4, R3 ;  /* 0x0000000304037221 */ /* 0x004fd80000000000 */
[----:B------:R-:W-:Y:S05]  /*0cb0*/  @P0 BRA `(.L_x_76) ;  /* 0xfffffffc00e40947 */ /* 0x000fea000383ffff */
.L_x_71:
[----:B------:R-:W-:Y:S05]  /*0cc0*/  BSYNC.RECONVERGENT B0 ;  /* 0x0000000000007941 */ /* 0x000fea0003800200 */
.L_x_70:
[----:B------:R-:W0:Y:S02]  /*0cd0*/  LDC.64 R4, c[0x0][0x398] ;  /* 0x0000e600ff047b82 */ /* 0x000e240000000a00 */
[----:B0-----:R-:W-:-:S05]  /*0ce0*/  IMAD.WIDE R8, R8, 0x4, R4 ;  /* 0x0000000408087825 */ /* 0x001fca00078e0204 */
[----:B------:R-:W-:Y:S01]  /*0cf0*/  REDG.E.ADD.F32.FTZ.RN.STRONG.GPU desc[UR4][R8.64], R3 ;  /* 0x00000003080079a6 */ /* 0x000fe2000c12f304 */
[----:B------:R-:W-:Y:S05]  /*0d00*/  EXIT ;  /* 0x000000000000794d */ /* 0x000fea0003800000 */
.L_x_77:
        /* <DEDUP_REMOVED lines=15> */
.L_x_88:


//--------------------- .text._Z31estimate_conv_mean_batch_kernelPKfiiiPf --------------------------
	.section	.text._Z31estimate_conv_mean_batch_kernelPKfiiiPf,"ax",@progbits
	.align	128
        .global         _Z31estimate_conv_mean_batch_kernelPKfiiiPf
        .type           _Z31estimate_conv_mean_batch_kernelPKfiiiPf,@function
        .size           _Z31estimate_conv_mean_batch_kernelPKfiiiPf,(.L_x_89 - _Z31estimate_conv_mean_batch_kernelPKfiiiPf)
        .other          _Z31estimate_conv_mean_batch_kernelPKfiiiPf,@"STO_CUDA_ENTRY STV_DEFAULT"
_Z31estimate_conv_mean_batch_kernelPKfiiiPf:
.text._Z31estimate_conv_mean_batch_kernelPKfiiiPf:
[----:B------:R-:W-:Y:S08]  /*0000*/  LDC R1, c[0x0][0x37c] ;  /* 0x0000df00ff017b82 */ /* 0x000ff00000000800 */
[----:B------:R-:W0:Y:S01]  /*0010*/  LDC.64 R2, c[0x0][0x388] ;  /* 0x0000e200ff027b82 */ /* 0x000e220000000a00 */
[----:B------:R-:W1:Y:S07]  /*0020*/  S2R R0, SR_TID.X ;  /* 0x0000000000007919 */ /* 0x000e6e0000002100 */
[----:B------:R-:W1:Y:S08]  /*0030*/  S2UR UR4, SR_CTAID.X ;  /* 0x00000000000479c3 */ /* 0x000e700000002500 */
[----:B------:R-:W1:Y:S01]  /*0040*/  LDC R5, c[0x0][0x360] ;  /* 0x0000d800ff057b82 */ /* 0x000e620000000800 */
[----:B0-----:R-:W-:-:S05]  /*0050*/  IMAD R9, R3, R2, RZ ;  /* 0x0000000203097224 */ /* 0x001fca00078e02ff */
[----:B------:R-:W-:-:S04]  /*0060*/  IABS R11, R9 ;  /* 0x00000009000b7213 */ /* 0x000fc80000000000 */
[----:B------:R-:W0:Y:S01]  /*0070*/  I2F.RP R4, R11 ;  /* 0x0000000b00047306 */ /* 0x000e220000209400 */
[----:B-1----:R-:W-:Y:S01]  /*0080*/  IMAD R0, R5, UR4, R0 ;  /* 0x0000000405007c24 */ /* 0x002fe2000f8e0200 */
[----:B------:R-:W1:Y:S04]  /*0090*/  LDCU UR4, c[0x0][0x390] ;  /* 0x00007200ff0477ac */ /* 0x000e680008000800 */
[----:B------:R-:W-:Y:S02]  /*00a0*/  IABS R5, R0 ;  /* 0x0000000000057213 */ /* 0x000fe40000000000 */
[----:B0-----:R-:W0:Y:S02]  /*00b0*/  MUFU.RCP R4, R4 ;  /* 0x0000000400047308 */ /* 0x001e240000001000 */
[----:B0-----:R-:W-:-:S06]  /*00c0*/  VIADD R6, R4, 0xffffffe ;  /* 0x0ffffffe04067836 */ /* 0x001fcc0000000000 */
[----:B------:R0:W2:Y:S02]  /*00d0*/  F2I.FTZ.U32.TRUNC.NTZ R7, R6 ;  /* 0x0000000600077305 */ /* 0x0000a4000021f000 */
[----:B0-----:R-:W-:Y:S02]  /*00e0*/  HFMA2 R6, -RZ, RZ, 0, 0 ;  /* 0x00000000ff067431 */ /* 0x001fe400000001ff */
[----:B--2---:R-:W-:-:S04]  /*00f0*/  IMAD.MOV R8, RZ, RZ, -R7 ;  /* 0x000000ffff087224 */ /* 0x004fc800078e0a07 */
[----:B------:R-:W-:Y:S01]  /*0100*/  IMAD R13, R8, R11, RZ ;  /* 0x0000000b080d7224 */ /* 0x000fe200078e02ff */
[----:B------:R-:W-:-:S03]  /*0110*/  IABS R8, R9 ;  /* 0x0000000900087213 */ /* 0x000fc60000000000 */
[----:B------:R-:W-:-:S04]  /*0120*/  IMAD.HI.U32 R4, R7, R13, R6 ;  /* 0x0000000d07047227 */ /* 0x000fc800078e0006 */
[----:B------:R-:W-:Y:S02]  /*0130*/  IMAD.MOV R6, RZ, RZ, -R8 ;  /* 0x000000ffff067224 */ /* 0x000fe400078e0a08 */
[----:B------:R-:W-:-:S04]  /*0140*/  IMAD.HI.U32 R4, R4, R5, RZ ;  /* 0x0000000504047227 */ /* 0x000fc800078e00ff */
[----:B------:R-:W-:-:S05]  /*0150*/  IMAD R6, R4, R6, R5 ;  /* 0x0000000604067224 */ /* 0x000fca00078e0205 */
[----:B------:R-:W-:-:S13]  /*0160*/  ISETP.GT.U32.AND P2, PT, R11, R6, PT ;  /* 0x000000060b00720c */ /* 0x000fda0003f44070 */
[----:B------:R-:W-:Y:S01]  /*0170*/  @!P2 IMAD.IADD R6, R6, 0x1, -R11 ;  /* 0x000000010606a824 */ /* 0x000fe200078e0a0b */
[----:B------:R-:W-:Y:S02]  /*0180*/  @!P2 IADD3 R4, PT, PT, R4, 0x1, RZ ;  /* 0x000000010404a810 */ /* 0x000fe40007ffe0ff */
[----:B------:R-:W-:Y:S02]  /*0190*/  ISETP.NE.AND P2, PT, R9, RZ, PT ;  /* 0x000000ff0900720c */ /* 0x000fe40003f45270 */
[----:B------:R-:W-:Y:S02]  /*01a0*/  ISETP.GE.U32.AND P0, PT, R6, R11, PT ;  /* 0x0000000b0600720c */ /* 0x000fe40003f06070 */
[----:B------:R-:W-:-:S04]  /*01b0*/  LOP3.LUT R6, R0, R9, RZ, 0x3c, !PT ;  /* 0x0000000900067212 */ /* 0x000fc800078e3cff */
[----:B------:R-:W-:Y:S02]  /*01c0*/  ISETP.GE.AND P1, PT, R6, RZ, PT ;  /* 0x000000ff0600720c */ /* 0x000fe40003f26270 */
[----:B------:R-:W-:-:S05]  /*01d0*/  LOP3.LUT R6, R3, R2, RZ, 0xfc, !PT ;  /* 0x0000000203067212 */ /* 0x000fca00078efcff */
[----:B------:R-:W-:-:S06]  /*01e0*/  @P0 VIADD R4, R4, 0x1 ;  /* 0x0000000104040836 */ /* 0x000fcc0000000000 */
[----:B------:R-:W-:Y:S01]  /*01f0*/  @!P1 IMAD.MOV R4, RZ, RZ, -R4 ;  /* 0x000000ffff049224 */ /* 0x000fe200078e0a04 */
[----:B------:R-:W-:-:S04]  /*0200*/  @!P2 LOP3.LUT R4, RZ, R9, RZ, 0x33, !PT ;  /* 0x00000009ff04a212 */ /* 0x000fc800078e33ff */
[----:B-1----:R-:W-:-:S04]  /*0210*/  ISETP.GE.AND P0, PT, R4, UR4, PT ;  /* 0x0000000404007c0c */ /* 0x002fc8000bf06270 */
[----:B------:R-:W-:-:S13]  /*0220*/  ISETP.LT.OR P0, PT, R6, RZ, P0 ;  /* 0x000000ff0600720c */ /* 0x000fda0000701670 */
[----:B------:R-:W-:Y:S05]  /*0230*/  @P0 EXIT ;  /* 0x000000000000094d */ /* 0x000fea0003800000 */
[----:B------:R-:W-:Y:S01]  /*0240*/  IABS R12, R3 ;  /* 0x00000003000c7213 */ /* 0x000fe20000000000 */
[----:B------:R-:W0:Y:S01]  /*0250*/  LDCU.64 UR4, c[0x0][0x358] ;  /* 0x00006b00ff0477ac */ /* 0x000e220008000a00 */
[----:B------:R-:W-:Y:S02]  /*0260*/  IABS R14, R2 ;  /* 0x00000002000e7213 */ /* 0x000fe40000000000 */
[----:B------:R-:W1:Y:S08]  /*0270*/  I2F.RP R8, R12 ;  /* 0x0000000c00087306 */ /* 0x000e700000209400 */
[----:B-1----:R-:W1:Y:S02]  /*0280*/  MUFU.RCP R8, R8 ;  /* 0x0000000800087308 */ /* 0x002e640000001000 */
[----:B-1----:R-:W-:-:S06]  /*0290*/  IADD3 R6, PT, PT, R8, 0xffffffe, RZ ;  /* 0x0ffffffe08067810 */ /* 0x002fcc0007ffe0ff */
[----:B------:R1:W2:Y:S02]  /*02a0*/  F2I.FTZ.U32.TRUNC.NTZ R7, R6 ;  /* 0x0000000600077305 */ /* 0x0002a4000021f000 */
[----:B-1----:R-:W-:Y:S02]  /*02b0*/  IMAD.MOV.U32 R6, RZ, RZ, RZ ;  /* 0x000000ffff067224 */ /* 0x002fe400078e00ff */
[----:B--2---:R-:W-:-:S04]  /*02c0*/  IMAD.MOV R9, RZ, RZ, -R7 ;  /* 0x000000ffff097224 */ /* 0x004fc800078e0a07 */
[----:B------:R-:W-:-:S04]  /*02d0*/  IMAD R9, R9, R12, RZ ;  /* 0x0000000c09097224 */ /* 0x000fc800078e02ff */
[----:B------:R-:W-:Y:S02]  /*02e0*/  IMAD.HI.U32 R10, R7, R9, R6 ;  /* 0x00000009070a7227 */ /* 0x000fe400078e0006 */
[----:B------:R-:W1:Y:S04]  /*02f0*/  I2F.RP R9, R14 ;  /* 0x0000000e00097306 */ /* 0x000e680000209400 */
[----:B------:R-:W-:-:S05]  /*0300*/  IMAD.HI.U32 R10, R10, R5, RZ ;  /* 0x000000050a0a7227 */ /* 0x000fca00078e00ff */
[----:B------:R-:W-:-:S05]  /*0310*/  IADD3 R7, PT, PT, -R10, RZ, RZ ;  /* 0x000000ff0a077210 */ /* 0x000fca0007ffe1ff */
[C---:B------:R-:W-:Y:S01]  /*0320*/  IMAD R5, R12.reuse, R7, R5 ;  /* 0x000000070c057224 */ /* 0x040fe200078e0205 */
[----:B-1----:R-:W1:Y:S04]  /*0330*/  MUFU.RCP R9, R9 ;  /* 0x0000000900097308 */ /* 0x002e680000001000 */
[----:B------:R-:W-:-:S13]  /*0340*/  ISETP.GT.U32.AND P2, PT, R12, R5, PT ;  /* 0x000000050c00720c */ /* 0x000fda0003f44070 */
[----:B------:R-:W-:Y:S01]  /*0350*/  @!P2 IMAD.IADD R5, R5, 0x1, -R12 ;  /* 0x000000010505a824 */ /* 0x000fe200078e0a0c */
[----:B------:R-:W-:Y:S01]  /*0360*/  @!P2 IADD3 R10, PT, PT, R10, 0x1, RZ ;  /* 0x000000010a0aa810 */ /* 0x000fe20007ffe0ff */
[----:B-1----:R-:W-:Y:S01]  /*0370*/  VIADD R6, R9, 0xffffffe ;  /* 0x0ffffffe09067836 */ /* 0x002fe20000000000 */
[----:B------:R-:W-:Y:S02]  /*0380*/  ISETP.NE.AND P2, PT, R3, RZ, PT ;  /* 0x000000ff0300720c */ /* 0x000fe40003f45270 */
[----:B------:R-:W-:Y:S01]  /*0390*/  ISETP.GE.U32.AND P0, PT, R5, R12, PT ;  /* 0x0000000c0500720c */ /* 0x000fe20003f06070 */
[----:B------:R1:W2:Y:S01]  /*03a0*/  F2I.FTZ.U32.TRUNC.NTZ R7, R6 ;  /* 0x0000000600077305 */ /* 0x0002a2000021f000 */
[----:B------:R-:W-:-:S04]  /*03b0*/  LOP3.LUT R5, R0, R3, RZ, 0x3c, !PT ;  /* 0x0000000300057212 */ /* 0x000fc800078e3cff */
[----:B------:R-:W-:Y:S02]  /*03c0*/  ISETP.GE.AND P1, PT, R5, RZ, PT ;  /* 0x000000ff0500720c */ /* 0x000fe40003f26270 */
[----:B-1----:R-:W-:-:S05]  /*03d0*/  MOV R6, RZ ;  /* 0x000000ff00067202 */ /* 0x002fca0000000f00 */
[----:B------:R-:W-:Y:S01]  /*03e0*/  @P0 VIADD R10, R10, 0x1 ;  /* 0x000000010a0a0836 */ /* 0x000fe20000000000 */
[----:B--2---:R-:W-:-:S05]  /*03f0*/  IADD3 R5, PT, PT, RZ, -R7, RZ ;  /* 0x80000007ff057210 */ /* 0x004fca0007ffe0ff */
[----:B------:R-:W-:Y:S01]  /*0400*/  @!P1 IMAD.MOV R10, RZ, RZ, -R10 ;  /* 0x000000ffff0a9224 */ /* 0x000fe200078e0a0a */
[----:B------:R-:W-:Y:S01]  /*0410*/  @!P2 LOP3.LUT R10, RZ, R3, RZ, 0x33, !PT ;  /* 0x00000003ff0aa212 */ /* 0x000fe200078e33ff */
[----:B------:R-:W-:-:S03]  /*0420*/  IMAD R5, R5, R14, RZ ;  /* 0x0000000e05057224 */ /* 0x000fc600078e02ff */
[----:B------:R-:W-:Y:S01]  /*0430*/  IABS R8, R10 ;  /* 0x0000000a00087213 */ /* 0x000fe20000000000 */
[----:B------:R-:W-:Y:S01]  /*0440*/  IMAD.HI.U32 R6, R7, R5, R6 ;  /* 0x0000000507067227 */ /* 0x000fe200078e0006 */
[----:B------:R-:W-:-:S03]  /*0450*/  ISETP.GE.AND P2, PT, R10, RZ, PT ;  /* 0x000000ff0a00720c */ /* 0x000fc60003f46270 */
[----:B------:R-:W-:Y:S02]  /*0460*/  IMAD.MOV.U32 R5, RZ, RZ, R8 ;  /* 0x000000ffff057224 */ /* 0x000fe400078e0008 */
[----:B------:R-:W-:Y:S02]  /*0470*/  IMAD.MOV R10, RZ, RZ, -R10 ;  /* 0x000000ffff0a7224 */ /* 0x000fe400078e0a0a */
[----:B------:R-:W-:-:S04]  /*0480*/  IMAD.HI.U32 R6, R6, R5, RZ ;  /* 0x0000000506067227 */ /* 0x000fc800078e00ff */
[----:B------:R-:W-:Y:S01]  /*0490*/  IMAD R9, R3, R10, R0 ;  /* 0x0000000a03097224 */ /* 0x000fe200078e0200 */
[----:B------:R-:W-:-:S03]  /*04a0*/  IADD3 R6, PT, PT, -R6, RZ, RZ ;  /* 0x000000ff06067210 */ /* 0x000fc60007ffe1ff */
[----:B------:R-:W-:Y:S02]  /*04b0*/  IMAD R3, R4, R3, R9 ;  /* 0x0000000304037224 */ /* 0x000fe400078e0209 */
[C---:B------:R-:W-:Y:S02]  /*04c0*/  IMAD R5, R14.reuse, R6, R5 ;  /* 0x000000060e057224 */ /* 0x040fe400078e0205 */
[----:B------:R-:W1:Y:S03]  /*04d0*/  LDC.64 R6, c[0x0][0x380] ;  /* 0x0000e000ff067b82 */ /* 0x000e660000000a00 */
[----:B------:R-:W-:-:S13]  /*04e0*/  ISETP.GT.U32.AND P0, PT, R14, R5, PT ;  /* 0x000000050e00720c */ /* 0x000fda0003f04070 */
[----:B------:R-:W-:Y:S01]  /*04f0*/  @!P0 IMAD.IADD R5, R5, 0x1, -R14 ;  /* 0x0000000105058824 */ /* 0x000fe200078e0a0e */
[----:B------:R-:W-:-:S04]  /*0500*/  ISETP.NE.AND P0, PT, R2, RZ, PT ;  /* 0x000000ff0200720c */ /* 0x000fc80003f05270 */
[----:B------:R-:W-:-:S13]  /*0510*/  ISETP.GT.U32.AND P1, PT, R14, R5, PT ;  /* 0x000000050e00720c */ /* 0x000fda0003f24070 */
[----:B------:R-:W-:-:S04]  /*0520*/  @!P1 IADD3 R5, PT, PT, R5, -R14, RZ ;  /* 0x8000000e05059210 */ /* 0x000fc80007ffe0ff */
[----:B------:R-:W-:Y:S02]  /*0530*/  @!P2 IADD3 R5, PT, PT, -R5, RZ, RZ ;  /* 0x000000ff0505a210 */ /* 0x000fe40007ffe1ff */
[----:B------:R-:W-:-:S05]  /*0540*/  @!P0 LOP3.LUT R5, RZ, R2, RZ, 0x33, !PT ;  /* 0x00000002ff058212 */ /* 0x000fca00078e33ff */
[----:B------:R-:W-:Y:S02]  /*0550*/  IMAD R3, R3, R2, R5 ;  /* 0x0000000203037224 */ /* 0x000fe400078e0205 */
[----:B------:R-:W2:Y:S02]  /*0560*/  LDC.64 R4, c[0x0][0x398] ;  /* 0x0000e600ff047b82 */ /* 0x000ea40000000a00 */
[----:B-1----:R-:W-:-:S06]  /*0570*/  IMAD.WIDE R2, R3, 0x4, R6 ;  /* 0x0000000403027825 */ /* 0x002fcc00078e0206 */
[----:B0-----:R-:W3:Y:S01]  /*0580*/  LDG.E R3, desc[UR4][R2.64] ;  /* 0x0000000402037981 */ /* 0x001ee2000c1e1900 */
[----:B--2---:R-:W-:-:S05]  /*0590*/  IMAD.WIDE R4, R9, 0x4, R4 ;  /* 0x0000000409047825 */ /* 0x004fca00078e0204 */
[----:B---3--:R-:W-:Y:S01]  /*05a0*/  REDG.E.ADD.F32.FTZ.RN.STRONG.GPU desc[UR4][R4.64], R3 ;  /* 0x00000003040079a6 */ /* 0x008fe2000c12f304 */
[----:B------:R-:W-:Y:S05]  /*05b0*/  EXIT ;  /* 0x000000000000794d */ /* 0x000fea0003800000 */
.L_x_78:
        /* <DEDUP_REMOVED lines=12> */
.L_x_89:


//--------------------- .nv.shared.reserved.0     --------------------------
	.section	.nv.shared.reserved.0,"aw",@nobits
	.weak		__nv_reservedSMEM_offset_0_alias
	.size		__nv_reservedSMEM_offset_0_alias, 0, 64
	.other		__nv_reservedSMEM_offset_0_alias,@"STO_CUDA_RESERVED_SHARED STV_DEFAULT"
__nv_reservedSMEM_offset_0_alias:
	.zero		0
	.zero		64


//--------------------- .nv.constant0._Z22estimate_invstd_kernelPKfifPf --------------------------
	.section	.nv.constant0._Z22estimate_invstd_kernelPKfifPf,"a",@progbits
	.sectionflags	@""
	.align	4
.nv.constant0._Z22estimate_invstd_kernelPKfifPf:
	.zero		920


//--------------------- .nv.constant0._Z26estimate_online_var_kernelPKfiS0_S0_iiPf --------------------------
	.section	.nv.constant0._Z26estimate_online_var_kernelPKfiS0_S0_iiPf,"a",@progbits
	.sectionflags	@""
	.align	4
.nv.constant0._Z26estimate_online_var_kernelPKfiS0_S0_iiPf:
	.zero		944


//--------------------- .nv.constant0._Z35estimate_conv_var_fast_batch_kernelPKfiiiS0_Pf --------------------------
	.section	.nv.constant0._Z35estimate_conv_var_fast_batch_kernelPKfiiiS0_Pf,"a",@progbits
	.sectionflags	@""
	.align	4
.nv.constant0._Z35estimate_conv_var_fast_batch_kernelPKfiiiS0_Pf:
	.zero		936


//--------------------- .nv.constant0._Z30estimate_conv_var_batch_kernelPKfiiiS0_Pf --------------------------
	.section	.nv.constant0._Z30estimate_conv_var_batch_kernelPKfiiiS0_Pf,"a",@progbits
	.sectionflags	@""
	.align	4
.nv.constant0._Z30estimate_conv_var_batch_kernelPKfiiiS0_Pf:
	.zero		936


//--------------------- .nv.constant0._Z36estimate_conv_mean_fast_batch_kernelPKfiiiPf --------------------------
	.section	.nv.constant0._Z36estimate_conv_mean_fast_batch_kernelPKfiiiPf,"a",@progbits
	.sectionflags	@""
	.align	4
.nv.constant0._Z36estimate_conv_mean_fast_batch_kernelPKfiiiPf:
	.zero		928


//--------------------- .nv.constant0._Z31estimate_conv_mean_batch_kernelPKfiiiPf --------------------------
	.section	.nv.constant0._Z31estimate_conv_mean_batch_kernelPKfiiiPf,"a",@progbits
	.sectionflags	@""
	.align	4
.nv.constant0._Z31estimate_conv_mean_batch_kernelPKfiiiPf:
	.zero		928


//--------------------- SYMBOLS --------------------------

	.type		.nv.reservedSmem.offset0,@object
	.size		.nv.reservedSmem.offset0,0x4
